//
// Generated by NVIDIA NVVM Compiler
//
// Compiler Build ID: CL-36424714
// Cuda compilation tools, release 13.0, V13.0.88
// Based on NVVM 20.0.0
//

.version 9.0
.target sm_100
.address_size 64

	// .globl	gc_using_args_arrays_cuda_Kernel

.visible .entry gc_using_args_arrays_cuda_Kernel(
	.param .u64 .ptr .align 1 gc_using_args_arrays_cuda_Kernel_param_0,
	.param .u64 .ptr .align 1 gc_using_args_arrays_cuda_Kernel_param_1,
	.param .u64 .ptr .align 1 gc_using_args_arrays_cuda_Kernel_param_2,
	.param .u64 .ptr .align 1 gc_using_args_arrays_cuda_Kernel_param_3,
	.param .u64 .ptr .align 1 gc_using_args_arrays_cuda_Kernel_param_4,
	.param .u64 .ptr .align 1 gc_using_args_arrays_cuda_Kernel_param_5,
	.param .u32 gc_using_args_arrays_cuda_Kernel_param_6,
	.param .u32 gc_using_args_arrays_cuda_Kernel_param_7,
	.param .u32 gc_using_args_arrays_cuda_Kernel_param_8
)
{
	.reg .pred 	%p<17>;
	.reg .b32 	%r<78>;
	.reg .b32 	%f<7>;
	.reg .b64 	%rd<35>;
	.reg .b64 	%fd<102>;

	ld.param.u64 	%rd15, [gc_using_args_arrays_cuda_Kernel_param_0];
	ld.param.u64 	%rd11, [gc_using_args_arrays_cuda_Kernel_param_1];
	ld.param.u64 	%rd12, [gc_using_args_arrays_cuda_Kernel_param_2];
	ld.param.u64 	%rd13, [gc_using_args_arrays_cuda_Kernel_param_3];
	ld.param.u64 	%rd16, [gc_using_args_arrays_cuda_Kernel_param_4];
	ld.param.u32 	%r27, [gc_using_args_arrays_cuda_Kernel_param_6];
	ld.param.u32 	%r28, [gc_using_args_arrays_cuda_Kernel_param_7];
	ld.param.u32 	%r29, [gc_using_args_arrays_cuda_Kernel_param_8];
	cvta.to.global.u64 	%rd1, %rd15;
	cvta.to.global.u64 	%rd2, %rd16;
	mov.u32 	%r30, %ctaid.x;
	mov.u32 	%r31, %ntid.x;
	mov.u32 	%r32, %tid.x;
	mad.lo.s32 	%r1, %r30, %r31, %r32;
	setp.ge.s32 	%p1, %r1, %r29;
	@%p1 bra 	$L__BB0_20;
	cvta.to.global.u64 	%rd17, %rd12;
	cvta.to.global.u64 	%rd18, %rd11;
	cvta.to.global.u64 	%rd19, %rd13;
	mul.wide.s32 	%rd20, %r1, 8;
	add.s64 	%rd21, %rd17, %rd20;
	ld.global.f64 	%fd1, [%rd21];
	add.s64 	%rd22, %rd18, %rd20;
	ld.global.f64 	%fd2, [%rd22];
	add.s64 	%rd3, %rd19, %rd20;
	mul.lo.s32 	%r2, %r27, %r1;
	setp.lt.s32 	%p2, %r27, 1;
	@%p2 bra 	$L__BB0_20;
	ld.global.f64 	%fd19, [%rd3];
	setp.lt.s32 	%p3, %r28, 1;
	add.f64 	%fd20, %fd19, %fd19;
	mul.f64 	%fd3, %fd19, %fd20;
	@%p3 bra 	$L__BB0_20;
	and.b32  	%r3, %r28, 1;
	and.b32  	%r4, %r28, 2147483646;
	neg.s32 	%r5, %r4;
	mul.lo.s32 	%r76, %r2, %r28;
	mov.b32 	%r71, 0;
	add.s64 	%rd5, %rd2, 8;
$L__BB0_4:
	ld.param.u64 	%rd32, [gc_using_args_arrays_cuda_Kernel_param_5];
	setp.eq.s32 	%p4, %r28, 1;
	cvta.to.global.u64 	%rd24, %rd32;
	mul.wide.u32 	%rd25, %r71, 8;
	add.s64 	%rd4, %rd24, %rd25;
	mov.b64 	%rd34, 0;
	@%p4 bra 	$L__BB0_14;
	mov.u64 	%rd33, %rd5;
	mov.u32 	%r73, %r5;
$L__BB0_6:
	ld.global.f64 	%fd21, [%rd4];
	ld.global.f64 	%fd22, [%rd33+-8];
	sub.f64 	%fd23, %fd22, %fd2;
	mul.f64 	%fd24, %fd23, %fd23;
	sub.f64 	%fd25, %fd21, %fd1;
	fma.rn.f64 	%fd26, %fd25, %fd25, %fd24;
	neg.f64 	%fd27, %fd26;
	div.rn.f64 	%fd4, %fd27, %fd3;
	fma.rn.f64 	%fd28, %fd4, 0d3FF71547652B82FE, 0d4338000000000000;
	{
	.reg .b32 %temp; 
	mov.b64 	{%r11, %temp}, %fd28;
	}
	mov.f64 	%fd29, 0dC338000000000000;
	add.rn.f64 	%fd30, %fd28, %fd29;
	fma.rn.f64 	%fd31, %fd30, 0dBFE62E42FEFA39EF, %fd4;
	fma.rn.f64 	%fd32, %fd30, 0dBC7ABC9E3B39803F, %fd31;
	fma.rn.f64 	%fd33, %fd32, 0d3E5ADE1569CE2BDF, 0d3E928AF3FCA213EA;
	fma.rn.f64 	%fd34, %fd33, %fd32, 0d3EC71DEE62401315;
	fma.rn.f64 	%fd35, %fd34, %fd32, 0d3EFA01997C89EB71;
	fma.rn.f64 	%fd36, %fd35, %fd32, 0d3F2A01A014761F65;
	fma.rn.f64 	%fd37, %fd36, %fd32, 0d3F56C16C1852B7AF;
	fma.rn.f64 	%fd38, %fd37, %fd32, 0d3F81111111122322;
	fma.rn.f64 	%fd39, %fd38, %fd32, 0d3FA55555555502A1;
	fma.rn.f64 	%fd40, %fd39, %fd32, 0d3FC5555555555511;
	fma.rn.f64 	%fd41, %fd40, %fd32, 0d3FE000000000000B;
	fma.rn.f64 	%fd42, %fd41, %fd32, 0d3FF0000000000000;
	fma.rn.f64 	%fd43, %fd42, %fd32, 0d3FF0000000000000;
	{
	.reg .b32 %temp; 
	mov.b64 	{%r12, %temp}, %fd43;
	}
	{
	.reg .b32 %temp; 
	mov.b64 	{%temp, %r13}, %fd43;
	}
	shl.b32 	%r35, %r11, 20;
	add.s32 	%r36, %r35, %r13;
	mov.b64 	%fd99, {%r12, %r36};
	{
	.reg .b32 %temp; 
	mov.b64 	{%temp, %r37}, %fd4;
	}
	mov.b32 	%f4, %r37;
	abs.f32 	%f1, %f4;
	setp.lt.f32 	%p5, %f1, 0f4086232B;
	@%p5 bra 	$L__BB0_9;
	setp.lt.f64 	%p6, %fd4, 0d0000000000000000;
	add.f64 	%fd44, %fd4, 0d7FF0000000000000;
	selp.f64 	%fd99, 0d0000000000000000, %fd44, %p6;
	setp.geu.f32 	%p7, %f1, 0f40874800;
	@%p7 bra 	$L__BB0_9;
	shr.u32 	%r38, %r11, 31;
	add.s32 	%r39, %r11, %r38;
	shr.s32 	%r40, %r39, 1;
	shl.b32 	%r41, %r40, 20;
	add.s32 	%r42, %r13, %r41;
	mov.b64 	%fd45, {%r12, %r42};
	sub.s32 	%r43, %r11, %r40;
	shl.b32 	%r44, %r43, 20;
	add.s32 	%r45, %r44, 1072693248;
	mov.b32 	%r46, 0;
	mov.b64 	%fd46, {%r46, %r45};
	mul.f64 	%fd99, %fd46, %fd45;
$L__BB0_9:
	mul.wide.s32 	%rd26, %r76, 8;
	add.s64 	%rd27, %rd1, %rd26;
	add.s64 	%rd7, %rd27, 8;
	st.global.f64 	[%rd27], %fd99;
	ld.global.f64 	%fd47, [%rd4];
	ld.global.f64 	%fd48, [%rd33];
	sub.f64 	%fd49, %fd48, %fd2;
	mul.f64 	%fd50, %fd49, %fd49;
	sub.f64 	%fd51, %fd47, %fd1;
	fma.rn.f64 	%fd52, %fd51, %fd51, %fd50;
	neg.f64 	%fd53, %fd52;
	div.rn.f64 	%fd9, %fd53, %fd3;
	fma.rn.f64 	%fd54, %fd9, 0d3FF71547652B82FE, 0d4338000000000000;
	{
	.reg .b32 %temp; 
	mov.b64 	{%r14, %temp}, %fd54;
	}
	mov.f64 	%fd55, 0dC338000000000000;
	add.rn.f64 	%fd56, %fd54, %fd55;
	fma.rn.f64 	%fd57, %fd56, 0dBFE62E42FEFA39EF, %fd9;
	fma.rn.f64 	%fd58, %fd56, 0dBC7ABC9E3B39803F, %fd57;
	fma.rn.f64 	%fd59, %fd58, 0d3E5ADE1569CE2BDF, 0d3E928AF3FCA213EA;
	fma.rn.f64 	%fd60, %fd59, %fd58, 0d3EC71DEE62401315;
	fma.rn.f64 	%fd61, %fd60, %fd58, 0d3EFA01997C89EB71;
	fma.rn.f64 	%fd62, %fd61, %fd58, 0d3F2A01A014761F65;
	fma.rn.f64 	%fd63, %fd62, %fd58, 0d3F56C16C1852B7AF;
	fma.rn.f64 	%fd64, %fd63, %fd58, 0d3F81111111122322;
	fma.rn.f64 	%fd65, %fd64, %fd58, 0d3FA55555555502A1;
	fma.rn.f64 	%fd66, %fd65, %fd58, 0d3FC5555555555511;
	fma.rn.f64 	%fd67, %fd66, %fd58, 0d3FE000000000000B;
	fma.rn.f64 	%fd68, %fd67, %fd58, 0d3FF0000000000000;
	fma.rn.f64 	%fd69, %fd68, %fd58, 0d3FF0000000000000;
	{
	.reg .b32 %temp; 
	mov.b64 	{%r15, %temp}, %fd69;
	}
	{
	.reg .b32 %temp; 
	mov.b64 	{%temp, %r16}, %fd69;
	}
	shl.b32 	%r47, %r14, 20;
	add.s32 	%r48, %r47, %r16;
	mov.b64 	%fd100, {%r15, %r48};
	{
	.reg .b32 %temp; 
	mov.b64 	{%temp, %r49}, %fd9;
	}
	mov.b32 	%f5, %r49;
	abs.f32 	%f2, %f5;
	setp.lt.f32 	%p8, %f2, 0f4086232B;
	@%p8 bra 	$L__BB0_12;
	setp.lt.f64 	%p9, %fd9, 0d0000000000000000;
	add.f64 	%fd70, %fd9, 0d7FF0000000000000;
	selp.f64 	%fd100, 0d0000000000000000, %fd70, %p9;
	setp.geu.f32 	%p10, %f2, 0f40874800;
	@%p10 bra 	$L__BB0_12;
	shr.u32 	%r50, %r14, 31;
	add.s32 	%r51, %r14, %r50;
	shr.s32 	%r52, %r51, 1;
	shl.b32 	%r53, %r52, 20;
	add.s32 	%r54, %r16, %r53;
	mov.b64 	%fd71, {%r15, %r54};
	sub.s32 	%r55, %r14, %r52;
	shl.b32 	%r56, %r55, 20;
	add.s32 	%r57, %r56, 1072693248;
	mov.b32 	%r58, 0;
	mov.b64 	%fd72, {%r58, %r57};
	mul.f64 	%fd100, %fd72, %fd71;
$L__BB0_12:
	st.global.f64 	[%rd7], %fd100;
	add.s32 	%r76, %r76, 2;
	add.s32 	%r73, %r73, 2;
	add.s64 	%rd33, %rd33, 16;
	setp.ne.s32 	%p11, %r73, 0;
	@%p11 bra 	$L__BB0_6;
	cvt.u64.u32 	%rd34, %r4;
$L__BB0_14:
	setp.eq.s32 	%p12, %r3, 0;
	@%p12 bra 	$L__BB0_19;
	ld.global.f64 	%fd73, [%rd4];
	shl.b64 	%rd28, %rd34, 3;
	add.s64 	%rd29, %rd2, %rd28;
	ld.global.f64 	%fd74, [%rd29];
	sub.f64 	%fd75, %fd74, %fd2;
	mul.f64 	%fd76, %fd75, %fd75;
	sub.f64 	%fd77, %fd73, %fd1;
	fma.rn.f64 	%fd78, %fd77, %fd77, %fd76;
	neg.f64 	%fd79, %fd78;
	div.rn.f64 	%fd14, %fd79, %fd3;
	fma.rn.f64 	%fd80, %fd14, 0d3FF71547652B82FE, 0d4338000000000000;
	{
	.reg .b32 %temp; 
	mov.b64 	{%r21, %temp}, %fd80;
	}
	mov.f64 	%fd81, 0dC338000000000000;
	add.rn.f64 	%fd82, %fd80, %fd81;
	fma.rn.f64 	%fd83, %fd82, 0dBFE62E42FEFA39EF, %fd14;
	fma.rn.f64 	%fd84, %fd82, 0dBC7ABC9E3B39803F, %fd83;
	fma.rn.f64 	%fd85, %fd84, 0d3E5ADE1569CE2BDF, 0d3E928AF3FCA213EA;
	fma.rn.f64 	%fd86, %fd85, %fd84, 0d3EC71DEE62401315;
	fma.rn.f64 	%fd87, %fd86, %fd84, 0d3EFA01997C89EB71;
	fma.rn.f64 	%fd88, %fd87, %fd84, 0d3F2A01A014761F65;
	fma.rn.f64 	%fd89, %fd88, %fd84, 0d3F56C16C1852B7AF;
	fma.rn.f64 	%fd90, %fd89, %fd84, 0d3F81111111122322;
	fma.rn.f64 	%fd91, %fd90, %fd84, 0d3FA55555555502A1;
	fma.rn.f64 	%fd92, %fd91, %fd84, 0d3FC5555555555511;
	fma.rn.f64 	%fd93, %fd92, %fd84, 0d3FE000000000000B;
	fma.rn.f64 	%fd94, %fd93, %fd84, 0d3FF0000000000000;
	fma.rn.f64 	%fd95, %fd94, %fd84, 0d3FF0000000000000;
	{
	.reg .b32 %temp; 
	mov.b64 	{%r22, %temp}, %fd95;
	}
	{
	.reg .b32 %temp; 
	mov.b64 	{%temp, %r23}, %fd95;
	}
	shl.b32 	%r59, %r21, 20;
	add.s32 	%r60, %r59, %r23;
	mov.b64 	%fd101, {%r22, %r60};
	{
	.reg .b32 %temp; 
	mov.b64 	{%temp, %r61}, %fd14;
	}
	mov.b32 	%f6, %r61;
	abs.f32 	%f3, %f6;
	setp.lt.f32 	%p13, %f3, 0f4086232B;
	@%p13 bra 	$L__BB0_18;
	setp.lt.f64 	%p14, %fd14, 0d0000000000000000;
	add.f64 	%fd96, %fd14, 0d7FF0000000000000;
	selp.f64 	%fd101, 0d0000000000000000, %fd96, %p14;
	setp.geu.f32 	%p15, %f3, 0f40874800;
	@%p15 bra 	$L__BB0_18;
	shr.u32 	%r62, %r21, 31;
	add.s32 	%r63, %r21, %r62;
	shr.s32 	%r64, %r63, 1;
	shl.b32 	%r65, %r64, 20;
	add.s32 	%r66, %r23, %r65;
	mov.b64 	%fd97, {%r22, %r66};
	sub.s32 	%r67, %r21, %r64;
	shl.b32 	%r68, %r67, 20;
	add.s32 	%r69, %r68, 1072693248;
	mov.b32 	%r70, 0;
	mov.b64 	%fd98, {%r70, %r69};
	mul.f64 	%fd101, %fd98, %fd97;
$L__BB0_18:
	mul.wide.s32 	%rd30, %r76, 8;
	add.s64 	%rd31, %rd1, %rd30;
	st.global.f64 	[%rd31], %fd101;
	add.s32 	%r76, %r76, 1;
$L__BB0_19:
	add.s32 	%r71, %r71, 1;
	setp.ne.s32 	%p16, %r71, %r27;
	@%p16 bra 	$L__BB0_4;
$L__BB0_20:
	ret;

}
	// .globl	gc_cuda_Kernel
.visible .entry gc_cuda_Kernel(
	.param .u64 .ptr .align 1 gc_cuda_Kernel_param_0,
	.param .u64 .ptr .align 1 gc_cuda_Kernel_param_1,
	.param .u64 .ptr .align 1 gc_cuda_Kernel_param_2,
	.param .u64 .ptr .align 1 gc_cuda_Kernel_param_3,
	.param .u64 .ptr .align 1 gc_cuda_Kernel_param_4,
	.param .u64 .ptr .align 1 gc_cuda_Kernel_param_5,
	.param .u32 gc_cuda_Kernel_param_6,
	.param .u32 gc_cuda_Kernel_param_7,
	.param .u32 gc_cuda_Kernel_param_8,
	.param .u32 gc_cuda_Kernel_param_9,
	.param .u32 gc_cuda_Kernel_param_10
)
{
	.reg .pred 	%p<21>;
	.reg .b32 	%r<90>;
	.reg .b32 	%f<7>;
	.reg .b64 	%rd<37>;
	.reg .b64 	%fd<102>;

	ld.param.u64 	%rd15, [gc_cuda_Kernel_param_0];
	ld.param.u64 	%rd11, [gc_cuda_Kernel_param_1];
	ld.param.u64 	%rd12, [gc_cuda_Kernel_param_2];
	ld.param.u64 	%rd13, [gc_cuda_Kernel_param_3];
	ld.param.u64 	%rd16, [gc_cuda_Kernel_param_4];
	ld.param.u32 	%r29, [gc_cuda_Kernel_param_6];
	ld.param.u32 	%r30, [gc_cuda_Kernel_param_7];
	ld.param.u32 	%r33, [gc_cuda_Kernel_param_8];
	ld.param.u32 	%r31, [gc_cuda_Kernel_param_9];
	ld.param.u32 	%r32, [gc_cuda_Kernel_param_10];
	cvta.to.global.u64 	%rd1, %rd15;
	cvta.to.global.u64 	%rd2, %rd16;
	mov.u32 	%r34, %ctaid.y;
	mov.u32 	%r35, %ntid.y;
	mov.u32 	%r36, %tid.y;
	mad.lo.s32 	%r1, %r34, %r35, %r36;
	mov.u32 	%r37, %ctaid.x;
	mov.u32 	%r38, %ntid.x;
	mov.u32 	%r39, %tid.x;
	mad.lo.s32 	%r2, %r37, %r38, %r39;
	mov.u32 	%r40, %ctaid.z;
	mov.u32 	%r41, %ntid.z;
	mov.u32 	%r42, %tid.z;
	mad.lo.s32 	%r3, %r40, %r41, %r42;
	setp.ge.s32 	%p1, %r1, %r29;
	setp.ge.s32 	%p2, %r2, %r30;
	or.pred  	%p3, %p1, %p2;
	setp.ge.s32 	%p4, %r3, %r33;
	or.pred  	%p5, %p3, %p4;
	@%p5 bra 	$L__BB1_20;
	cvta.to.global.u64 	%rd17, %rd12;
	cvta.to.global.u64 	%rd18, %rd11;
	cvta.to.global.u64 	%rd19, %rd13;
	mul.wide.u32 	%rd20, %r1, 8;
	add.s64 	%rd21, %rd17, %rd20;
	ld.global.f64 	%fd1, [%rd21];
	mul.wide.s32 	%rd22, %r2, 8;
	add.s64 	%rd23, %rd18, %rd22;
	ld.global.f64 	%fd2, [%rd23];
	mul.wide.u32 	%rd24, %r3, 8;
	add.s64 	%rd3, %rd19, %rd24;
	mad.lo.s32 	%r43, %r29, %r3, %r1;
	mad.lo.s32 	%r4, %r43, %r30, %r2;
	setp.lt.s32 	%p6, %r31, 1;
	@%p6 bra 	$L__BB1_20;
	ld.global.f64 	%fd19, [%rd3];
	setp.lt.s32 	%p7, %r32, 1;
	add.f64 	%fd20, %fd19, %fd19;
	mul.f64 	%fd3, %fd19, %fd20;
	@%p7 bra 	$L__BB1_20;
	and.b32  	%r5, %r32, 1;
	and.b32  	%r6, %r32, 2147483646;
	neg.s32 	%r7, %r6;
	mul.lo.s32 	%r45, %r32, %r31;
	mul.lo.s32 	%r88, %r45, %r4;
	mov.b32 	%r83, 0;
	add.s64 	%rd5, %rd2, 8;
$L__BB1_4:
	ld.param.u64 	%rd34, [gc_cuda_Kernel_param_5];
	setp.eq.s32 	%p8, %r32, 1;
	cvta.to.global.u64 	%rd26, %rd34;
	mul.wide.u32 	%rd27, %r83, 8;
	add.s64 	%rd4, %rd26, %rd27;
	mov.b64 	%rd36, 0;
	@%p8 bra 	$L__BB1_14;
	mov.u64 	%rd35, %rd5;
	mov.u32 	%r85, %r7;
$L__BB1_6:
	ld.global.f64 	%fd21, [%rd4];
	ld.global.f64 	%fd22, [%rd35+-8];
	sub.f64 	%fd23, %fd22, %fd2;
	mul.f64 	%fd24, %fd23, %fd23;
	sub.f64 	%fd25, %fd21, %fd1;
	fma.rn.f64 	%fd26, %fd25, %fd25, %fd24;
	neg.f64 	%fd27, %fd26;
	div.rn.f64 	%fd4, %fd27, %fd3;
	fma.rn.f64 	%fd28, %fd4, 0d3FF71547652B82FE, 0d4338000000000000;
	{
	.reg .b32 %temp; 
	mov.b64 	{%r13, %temp}, %fd28;
	}
	mov.f64 	%fd29, 0dC338000000000000;
	add.rn.f64 	%fd30, %fd28, %fd29;
	fma.rn.f64 	%fd31, %fd30, 0dBFE62E42FEFA39EF, %fd4;
	fma.rn.f64 	%fd32, %fd30, 0dBC7ABC9E3B39803F, %fd31;
	fma.rn.f64 	%fd33, %fd32, 0d3E5ADE1569CE2BDF, 0d3E928AF3FCA213EA;
	fma.rn.f64 	%fd34, %fd33, %fd32, 0d3EC71DEE62401315;
	fma.rn.f64 	%fd35, %fd34, %fd32, 0d3EFA01997C89EB71;
	fma.rn.f64 	%fd36, %fd35, %fd32, 0d3F2A01A014761F65;
	fma.rn.f64 	%fd37, %fd36, %fd32, 0d3F56C16C1852B7AF;
	fma.rn.f64 	%fd38, %fd37, %fd32, 0d3F81111111122322;
	fma.rn.f64 	%fd39, %fd38, %fd32, 0d3FA55555555502A1;
	fma.rn.f64 	%fd40, %fd39, %fd32, 0d3FC5555555555511;
	fma.rn.f64 	%fd41, %fd40, %fd32, 0d3FE000000000000B;
	fma.rn.f64 	%fd42, %fd41, %fd32, 0d3FF0000000000000;
	fma.rn.f64 	%fd43, %fd42, %fd32, 0d3FF0000000000000;
	{
	.reg .b32 %temp; 
	mov.b64 	{%r14, %temp}, %fd43;
	}
	{
	.reg .b32 %temp; 
	mov.b64 	{%temp, %r15}, %fd43;
	}
	shl.b32 	%r47, %r13, 20;
	add.s32 	%r48, %r47, %r15;
	mov.b64 	%fd99, {%r14, %r48};
	{
	.reg .b32 %temp; 
	mov.b64 	{%temp, %r49}, %fd4;
	}
	mov.b32 	%f4, %r49;
	abs.f32 	%f1, %f4;
	setp.lt.f32 	%p9, %f1, 0f4086232B;
	@%p9 bra 	$L__BB1_9;
	setp.lt.f64 	%p10, %fd4, 0d0000000000000000;
	add.f64 	%fd44, %fd4, 0d7FF0000000000000;
	selp.f64 	%fd99, 0d0000000000000000, %fd44, %p10;
	setp.geu.f32 	%p11, %f1, 0f40874800;
	@%p11 bra 	$L__BB1_9;
	shr.u32 	%r50, %r13, 31;
	add.s32 	%r51, %r13, %r50;
	shr.s32 	%r52, %r51, 1;
	shl.b32 	%r53, %r52, 20;
	add.s32 	%r54, %r15, %r53;
	mov.b64 	%fd45, {%r14, %r54};
	sub.s32 	%r55, %r13, %r52;
	shl.b32 	%r56, %r55, 20;
	add.s32 	%r57, %r56, 1072693248;
	mov.b32 	%r58, 0;
	mov.b64 	%fd46, {%r58, %r57};
	mul.f64 	%fd99, %fd46, %fd45;
$L__BB1_9:
	mul.wide.s32 	%rd28, %r88, 8;
	add.s64 	%rd29, %rd1, %rd28;
	add.s64 	%rd7, %rd29, 8;
	st.global.f64 	[%rd29], %fd99;
	ld.global.f64 	%fd47, [%rd4];
	ld.global.f64 	%fd48, [%rd35];
	sub.f64 	%fd49, %fd48, %fd2;
	mul.f64 	%fd50, %fd49, %fd49;
	sub.f64 	%fd51, %fd47, %fd1;
	fma.rn.f64 	%fd52, %fd51, %fd51, %fd50;
	neg.f64 	%fd53, %fd52;
	div.rn.f64 	%fd9, %fd53, %fd3;
	fma.rn.f64 	%fd54, %fd9, 0d3FF71547652B82FE, 0d4338000000000000;
	{
	.reg .b32 %temp; 
	mov.b64 	{%r16, %temp}, %fd54;
	}
	mov.f64 	%fd55, 0dC338000000000000;
	add.rn.f64 	%fd56, %fd54, %fd55;
	fma.rn.f64 	%fd57, %fd56, 0dBFE62E42FEFA39EF, %fd9;
	fma.rn.f64 	%fd58, %fd56, 0dBC7ABC9E3B39803F, %fd57;
	fma.rn.f64 	%fd59, %fd58, 0d3E5ADE1569CE2BDF, 0d3E928AF3FCA213EA;
	fma.rn.f64 	%fd60, %fd59, %fd58, 0d3EC71DEE62401315;
	fma.rn.f64 	%fd61, %fd60, %fd58, 0d3EFA01997C89EB71;
	fma.rn.f64 	%fd62, %fd61, %fd58, 0d3F2A01A014761F65;
	fma.rn.f64 	%fd63, %fd62, %fd58, 0d3F56C16C1852B7AF;
	fma.rn.f64 	%fd64, %fd63, %fd58, 0d3F81111111122322;
	fma.rn.f64 	%fd65, %fd64, %fd58, 0d3FA55555555502A1;
	fma.rn.f64 	%fd66, %fd65, %fd58, 0d3FC5555555555511;
	fma.rn.f64 	%fd67, %fd66, %fd58, 0d3FE000000000000B;
	fma.rn.f64 	%fd68, %fd67, %fd58, 0d3FF0000000000000;
	fma.rn.f64 	%fd69, %fd68, %fd58, 0d3FF0000000000000;
	{
	.reg .b32 %temp; 
	mov.b64 	{%r17, %temp}, %fd69;
	}
	{
	.reg .b32 %temp; 
	mov.b64 	{%temp, %r18}, %fd69;
	}
	shl.b32 	%r59, %r16, 20;
	add.s32 	%r60, %r59, %r18;
	mov.b64 	%fd100, {%r17, %r60};
	{
	.reg .b32 %temp; 
	mov.b64 	{%temp, %r61}, %fd9;
	}
	mov.b32 	%f5, %r61;
	abs.f32 	%f2, %f5;
	setp.lt.f32 	%p12, %f2, 0f4086232B;
	@%p12 bra 	$L__BB1_12;
	setp.lt.f64 	%p13, %fd9, 0d0000000000000000;
	add.f64 	%fd70, %fd9, 0d7FF0000000000000;
	selp.f64 	%fd100, 0d0000000000000000, %fd70, %p13;
	setp.geu.f32 	%p14, %f2, 0f40874800;
	@%p14 bra 	$L__BB1_12;
	shr.u32 	%r62, %r16, 31;
	add.s32 	%r63, %r16, %r62;
	shr.s32 	%r64, %r63, 1;
	shl.b32 	%r65, %r64, 20;
	add.s32 	%r66, %r18, %r65;
	mov.b64 	%fd71, {%r17, %r66};
	sub.s32 	%r67, %r16, %r64;
	shl.b32 	%r68, %r67, 20;
	add.s32 	%r69, %r68, 1072693248;
	mov.b32 	%r70, 0;
	mov.b64 	%fd72, {%r70, %r69};
	mul.f64 	%fd100, %fd72, %fd71;
$L__BB1_12:
	st.global.f64 	[%rd7], %fd100;
	add.s32 	%r88, %r88, 2;
	add.s32 	%r85, %r85, 2;
	add.s64 	%rd35, %rd35, 16;
	setp.ne.s32 	%p15, %r85, 0;
	@%p15 bra 	$L__BB1_6;
	cvt.u64.u32 	%rd36, %r6;
$L__BB1_14:
	setp.eq.s32 	%p16, %r5, 0;
	@%p16 bra 	$L__BB1_19;
	ld.global.f64 	%fd73, [%rd4];
	shl.b64 	%rd30, %rd36, 3;
	add.s64 	%rd31, %rd2, %rd30;
	ld.global.f64 	%fd74, [%rd31];
	sub.f64 	%fd75, %fd74, %fd2;
	mul.f64 	%fd76, %fd75, %fd75;
	sub.f64 	%fd77, %fd73, %fd1;
	fma.rn.f64 	%fd78, %fd77, %fd77, %fd76;
	neg.f64 	%fd79, %fd78;
	div.rn.f64 	%fd14, %fd79, %fd3;
	fma.rn.f64 	%fd80, %fd14, 0d3FF71547652B82FE, 0d4338000000000000;
	{
	.reg .b32 %temp; 
	mov.b64 	{%r23, %temp}, %fd80;
	}
	mov.f64 	%fd81, 0dC338000000000000;
	add.rn.f64 	%fd82, %fd80, %fd81;
	fma.rn.f64 	%fd83, %fd82, 0dBFE62E42FEFA39EF, %fd14;
	fma.rn.f64 	%fd84, %fd82, 0dBC7ABC9E3B39803F, %fd83;
	fma.rn.f64 	%fd85, %fd84, 0d3E5ADE1569CE2BDF, 0d3E928AF3FCA213EA;
	fma.rn.f64 	%fd86, %fd85, %fd84, 0d3EC71DEE62401315;
	fma.rn.f64 	%fd87, %fd86, %fd84, 0d3EFA01997C89EB71;
	fma.rn.f64 	%fd88, %fd87, %fd84, 0d3F2A01A014761F65;
	fma.rn.f64 	%fd89, %fd88, %fd84, 0d3F56C16C1852B7AF;
	fma.rn.f64 	%fd90, %fd89, %fd84, 0d3F81111111122322;
	fma.rn.f64 	%fd91, %fd90, %fd84, 0d3FA55555555502A1;
	fma.rn.f64 	%fd92, %fd91, %fd84, 0d3FC5555555555511;
	fma.rn.f64 	%fd93, %fd92, %fd84, 0d3FE000000000000B;
	fma.rn.f64 	%fd94, %fd93, %fd84, 0d3FF0000000000000;
	fma.rn.f64 	%fd95, %fd94, %fd84, 0d3FF0000000000000;
	{
	.reg .b32 %temp; 
	mov.b64 	{%r24, %temp}, %fd95;
	}
	{
	.reg .b32 %temp; 
	mov.b64 	{%temp, %r25}, %fd95;
	}
	shl.b32 	%r71, %r23, 20;
	add.s32 	%r72, %r71, %r25;
	mov.b64 	%fd101, {%r24, %r72};
	{
	.reg .b32 %temp; 
	mov.b64 	{%temp, %r73}, %fd14;
	}
	mov.b32 	%f6, %r73;
	abs.f32 	%f3, %f6;
	setp.lt.f32 	%p17, %f3, 0f4086232B;
	@%p17 bra 	$L__BB1_18;
	setp.lt.f64 	%p18, %fd14, 0d0000000000000000;
	add.f64 	%fd96, %fd14, 0d7FF0000000000000;
	selp.f64 	%fd101, 0d0000000000000000, %fd96, %p18;
	setp.geu.f32 	%p19, %f3, 0f40874800;
	@%p19 bra 	$L__BB1_18;
	shr.u32 	%r74, %r23, 31;
	add.s32 	%r75, %r23, %r74;
	shr.s32 	%r76, %r75, 1;
	shl.b32 	%r77, %r76, 20;
	add.s32 	%r78, %r25, %r77;
	mov.b64 	%fd97, {%r24, %r78};
	sub.s32 	%r79, %r23, %r76;
	shl.b32 	%r80, %r79, 20;
	add.s32 	%r81, %r80, 1072693248;
	mov.b32 	%r82, 0;
	mov.b64 	%fd98, {%r82, %r81};
	mul.f64 	%fd101, %fd98, %fd97;
$L__BB1_18:
	mul.wide.s32 	%rd32, %r88, 8;
	add.s64 	%rd33, %rd1, %rd32;
	st.global.f64 	[%rd33], %fd101;
	add.s32 	%r88, %r88, 1;
$L__BB1_19:
	add.s32 	%r83, %r83, 1;
	setp.ne.s32 	%p20, %r83, %r31;
	@%p20 bra 	$L__BB1_4;
$L__BB1_20:
	ret;

}
	// .globl	dgc_dx_cuda_Kernel
.visible .entry dgc_dx_cuda_Kernel(
	.param .u64 .ptr .align 1 dgc_dx_cuda_Kernel_param_0,
	.param .u64 .ptr .align 1 dgc_dx_cuda_Kernel_param_1,
	.param .u64 .ptr .align 1 dgc_dx_cuda_Kernel_param_2,
	.param .u64 .ptr .align 1 dgc_dx_cuda_Kernel_param_3,
	.param .u64 .ptr .align 1 dgc_dx_cuda_Kernel_param_4,
	.param .u64 .ptr .align 1 dgc_dx_cuda_Kernel_param_5,
	.param .u32 dgc_dx_cuda_Kernel_param_6,
	.param .u32 dgc_dx_cuda_Kernel_param_7,
	.param .u32 dgc_dx_cuda_Kernel_param_8,
	.param .u32 dgc_dx_cuda_Kernel_param_9,
	.param .u32 dgc_dx_cuda_Kernel_param_10
)
{
	.reg .pred 	%p<21>;
	.reg .b32 	%r<90>;
	.reg .b32 	%f<7>;
	.reg .b64 	%rd<36>;
	.reg .b64 	%fd<109>;

	ld.param.u64 	%rd17, [dgc_dx_cuda_Kernel_param_0];
	ld.param.u64 	%rd13, [dgc_dx_cuda_Kernel_param_1];
	ld.param.u64 	%rd14, [dgc_dx_cuda_Kernel_param_2];
	ld.param.u64 	%rd15, [dgc_dx_cuda_Kernel_param_3];
	ld.param.u64 	%rd18, [dgc_dx_cuda_Kernel_param_4];
	ld.param.u64 	%rd16, [dgc_dx_cuda_Kernel_param_5];
	ld.param.u32 	%r29, [dgc_dx_cuda_Kernel_param_6];
	ld.param.u32 	%r30, [dgc_dx_cuda_Kernel_param_7];
	ld.param.u32 	%r33, [dgc_dx_cuda_Kernel_param_8];
	ld.param.u32 	%r31, [dgc_dx_cuda_Kernel_param_9];
	ld.param.u32 	%r32, [dgc_dx_cuda_Kernel_param_10];
	cvta.to.global.u64 	%rd1, %rd17;
	cvta.to.global.u64 	%rd2, %rd18;
	mov.u32 	%r34, %ctaid.y;
	mov.u32 	%r35, %ntid.y;
	mov.u32 	%r36, %tid.y;
	mad.lo.s32 	%r1, %r34, %r35, %r36;
	mov.u32 	%r37, %ctaid.x;
	mov.u32 	%r38, %ntid.x;
	mov.u32 	%r39, %tid.x;
	mad.lo.s32 	%r2, %r37, %r38, %r39;
	mov.u32 	%r40, %ctaid.z;
	mov.u32 	%r41, %ntid.z;
	mov.u32 	%r42, %tid.z;
	mad.lo.s32 	%r3, %r40, %r41, %r42;
	setp.ge.s32 	%p1, %r1, %r29;
	setp.ge.s32 	%p2, %r2, %r30;
	or.pred  	%p3, %p1, %p2;
	setp.ge.s32 	%p4, %r3, %r33;
	or.pred  	%p5, %p3, %p4;
	@%p5 bra 	$L__BB2_20;
	cvta.to.global.u64 	%rd19, %rd14;
	cvta.to.global.u64 	%rd20, %rd13;
	cvta.to.global.u64 	%rd21, %rd15;
	mul.wide.u32 	%rd22, %r1, 8;
	add.s64 	%rd23, %rd19, %rd22;
	ld.global.f64 	%fd1, [%rd23];
	mul.wide.s32 	%rd24, %r2, 8;
	add.s64 	%rd25, %rd20, %rd24;
	ld.global.f64 	%fd2, [%rd25];
	mul.wide.u32 	%rd26, %r3, 8;
	add.s64 	%rd3, %rd21, %rd26;
	mad.lo.s32 	%r43, %r29, %r3, %r1;
	mad.lo.s32 	%r4, %r43, %r30, %r2;
	setp.lt.s32 	%p6, %r31, 1;
	@%p6 bra 	$L__BB2_20;
	ld.global.f64 	%fd23, [%rd3];
	setp.lt.s32 	%p7, %r32, 1;
	add.f64 	%fd24, %fd23, %fd23;
	mul.f64 	%fd3, %fd23, %fd24;
	mul.f64 	%fd4, %fd23, %fd23;
	@%p7 bra 	$L__BB2_20;
	and.b32  	%r5, %r32, 1;
	and.b32  	%r6, %r32, 2147483646;
	neg.s32 	%r7, %r6;
	add.s64 	%rd4, %rd1, 8;
	cvta.to.global.u64 	%rd5, %rd16;
	mul.lo.s32 	%r45, %r32, %r31;
	mul.lo.s32 	%r88, %r45, %r4;
	mov.b32 	%r83, 0;
	add.s64 	%rd7, %rd2, 8;
$L__BB2_4:
	setp.eq.s32 	%p8, %r32, 1;
	mul.wide.u32 	%rd28, %r83, 8;
	add.s64 	%rd6, %rd5, %rd28;
	mov.b64 	%rd35, 0;
	@%p8 bra 	$L__BB2_14;
	mov.u64 	%rd34, %rd7;
	mov.u32 	%r85, %r7;
$L__BB2_6:
	ld.global.f64 	%fd25, [%rd6];
	ld.global.f64 	%fd26, [%rd34+-8];
	sub.f64 	%fd5, %fd26, %fd2;
	mul.f64 	%fd27, %fd5, %fd5;
	sub.f64 	%fd28, %fd25, %fd1;
	fma.rn.f64 	%fd29, %fd28, %fd28, %fd27;
	neg.f64 	%fd30, %fd29;
	div.rn.f64 	%fd6, %fd30, %fd3;
	fma.rn.f64 	%fd31, %fd6, 0d3FF71547652B82FE, 0d4338000000000000;
	{
	.reg .b32 %temp; 
	mov.b64 	{%r13, %temp}, %fd31;
	}
	mov.f64 	%fd32, 0dC338000000000000;
	add.rn.f64 	%fd33, %fd31, %fd32;
	fma.rn.f64 	%fd34, %fd33, 0dBFE62E42FEFA39EF, %fd6;
	fma.rn.f64 	%fd35, %fd33, 0dBC7ABC9E3B39803F, %fd34;
	fma.rn.f64 	%fd36, %fd35, 0d3E5ADE1569CE2BDF, 0d3E928AF3FCA213EA;
	fma.rn.f64 	%fd37, %fd36, %fd35, 0d3EC71DEE62401315;
	fma.rn.f64 	%fd38, %fd37, %fd35, 0d3EFA01997C89EB71;
	fma.rn.f64 	%fd39, %fd38, %fd35, 0d3F2A01A014761F65;
	fma.rn.f64 	%fd40, %fd39, %fd35, 0d3F56C16C1852B7AF;
	fma.rn.f64 	%fd41, %fd40, %fd35, 0d3F81111111122322;
	fma.rn.f64 	%fd42, %fd41, %fd35, 0d3FA55555555502A1;
	fma.rn.f64 	%fd43, %fd42, %fd35, 0d3FC5555555555511;
	fma.rn.f64 	%fd44, %fd43, %fd35, 0d3FE000000000000B;
	fma.rn.f64 	%fd45, %fd44, %fd35, 0d3FF0000000000000;
	fma.rn.f64 	%fd46, %fd45, %fd35, 0d3FF0000000000000;
	{
	.reg .b32 %temp; 
	mov.b64 	{%r14, %temp}, %fd46;
	}
	{
	.reg .b32 %temp; 
	mov.b64 	{%temp, %r15}, %fd46;
	}
	shl.b32 	%r47, %r13, 20;
	add.s32 	%r48, %r47, %r15;
	mov.b64 	%fd106, {%r14, %r48};
	{
	.reg .b32 %temp; 
	mov.b64 	{%temp, %r49}, %fd6;
	}
	mov.b32 	%f4, %r49;
	abs.f32 	%f1, %f4;
	setp.lt.f32 	%p9, %f1, 0f4086232B;
	@%p9 bra 	$L__BB2_9;
	setp.lt.f64 	%p10, %fd6, 0d0000000000000000;
	add.f64 	%fd47, %fd6, 0d7FF0000000000000;
	selp.f64 	%fd106, 0d0000000000000000, %fd47, %p10;
	setp.geu.f32 	%p11, %f1, 0f40874800;
	@%p11 bra 	$L__BB2_9;
	shr.u32 	%r50, %r13, 31;
	add.s32 	%r51, %r13, %r50;
	shr.s32 	%r52, %r51, 1;
	shl.b32 	%r53, %r52, 20;
	add.s32 	%r54, %r15, %r53;
	mov.b64 	%fd48, {%r14, %r54};
	sub.s32 	%r55, %r13, %r52;
	shl.b32 	%r56, %r55, 20;
	add.s32 	%r57, %r56, 1072693248;
	mov.b32 	%r58, 0;
	mov.b64 	%fd49, {%r58, %r57};
	mul.f64 	%fd106, %fd49, %fd48;
$L__BB2_9:
	mul.wide.s32 	%rd29, %r88, 8;
	add.s64 	%rd9, %rd4, %rd29;
	div.rn.f64 	%fd50, %fd5, %fd4;
	mul.f64 	%fd51, %fd50, %fd106;
	st.global.f64 	[%rd9+-8], %fd51;
	ld.global.f64 	%fd52, [%rd6];
	ld.global.f64 	%fd53, [%rd34];
	sub.f64 	%fd11, %fd53, %fd2;
	mul.f64 	%fd54, %fd11, %fd11;
	sub.f64 	%fd55, %fd52, %fd1;
	fma.rn.f64 	%fd56, %fd55, %fd55, %fd54;
	neg.f64 	%fd57, %fd56;
	div.rn.f64 	%fd12, %fd57, %fd3;
	fma.rn.f64 	%fd58, %fd12, 0d3FF71547652B82FE, 0d4338000000000000;
	{
	.reg .b32 %temp; 
	mov.b64 	{%r16, %temp}, %fd58;
	}
	mov.f64 	%fd59, 0dC338000000000000;
	add.rn.f64 	%fd60, %fd58, %fd59;
	fma.rn.f64 	%fd61, %fd60, 0dBFE62E42FEFA39EF, %fd12;
	fma.rn.f64 	%fd62, %fd60, 0dBC7ABC9E3B39803F, %fd61;
	fma.rn.f64 	%fd63, %fd62, 0d3E5ADE1569CE2BDF, 0d3E928AF3FCA213EA;
	fma.rn.f64 	%fd64, %fd63, %fd62, 0d3EC71DEE62401315;
	fma.rn.f64 	%fd65, %fd64, %fd62, 0d3EFA01997C89EB71;
	fma.rn.f64 	%fd66, %fd65, %fd62, 0d3F2A01A014761F65;
	fma.rn.f64 	%fd67, %fd66, %fd62, 0d3F56C16C1852B7AF;
	fma.rn.f64 	%fd68, %fd67, %fd62, 0d3F81111111122322;
	fma.rn.f64 	%fd69, %fd68, %fd62, 0d3FA55555555502A1;
	fma.rn.f64 	%fd70, %fd69, %fd62, 0d3FC5555555555511;
	fma.rn.f64 	%fd71, %fd70, %fd62, 0d3FE000000000000B;
	fma.rn.f64 	%fd72, %fd71, %fd62, 0d3FF0000000000000;
	fma.rn.f64 	%fd73, %fd72, %fd62, 0d3FF0000000000000;
	{
	.reg .b32 %temp; 
	mov.b64 	{%r17, %temp}, %fd73;
	}
	{
	.reg .b32 %temp; 
	mov.b64 	{%temp, %r18}, %fd73;
	}
	shl.b32 	%r59, %r16, 20;
	add.s32 	%r60, %r59, %r18;
	mov.b64 	%fd107, {%r17, %r60};
	{
	.reg .b32 %temp; 
	mov.b64 	{%temp, %r61}, %fd12;
	}
	mov.b32 	%f5, %r61;
	abs.f32 	%f2, %f5;
	setp.lt.f32 	%p12, %f2, 0f4086232B;
	@%p12 bra 	$L__BB2_12;
	setp.lt.f64 	%p13, %fd12, 0d0000000000000000;
	add.f64 	%fd74, %fd12, 0d7FF0000000000000;
	selp.f64 	%fd107, 0d0000000000000000, %fd74, %p13;
	setp.geu.f32 	%p14, %f2, 0f40874800;
	@%p14 bra 	$L__BB2_12;
	shr.u32 	%r62, %r16, 31;
	add.s32 	%r63, %r16, %r62;
	shr.s32 	%r64, %r63, 1;
	shl.b32 	%r65, %r64, 20;
	add.s32 	%r66, %r18, %r65;
	mov.b64 	%fd75, {%r17, %r66};
	sub.s32 	%r67, %r16, %r64;
	shl.b32 	%r68, %r67, 20;
	add.s32 	%r69, %r68, 1072693248;
	mov.b32 	%r70, 0;
	mov.b64 	%fd76, {%r70, %r69};
	mul.f64 	%fd107, %fd76, %fd75;
$L__BB2_12:
	div.rn.f64 	%fd77, %fd11, %fd4;
	mul.f64 	%fd78, %fd77, %fd107;
	st.global.f64 	[%rd9], %fd78;
	add.s32 	%r88, %r88, 2;
	add.s32 	%r85, %r85, 2;
	add.s64 	%rd34, %rd34, 16;
	setp.ne.s32 	%p15, %r85, 0;
	@%p15 bra 	$L__BB2_6;
	cvt.u64.u32 	%rd35, %r6;
$L__BB2_14:
	setp.eq.s32 	%p16, %r5, 0;
	@%p16 bra 	$L__BB2_19;
	ld.global.f64 	%fd79, [%rd6];
	shl.b64 	%rd30, %rd35, 3;
	add.s64 	%rd31, %rd2, %rd30;
	ld.global.f64 	%fd80, [%rd31];
	sub.f64 	%fd17, %fd80, %fd2;
	mul.f64 	%fd81, %fd17, %fd17;
	sub.f64 	%fd82, %fd79, %fd1;
	fma.rn.f64 	%fd83, %fd82, %fd82, %fd81;
	neg.f64 	%fd84, %fd83;
	div.rn.f64 	%fd18, %fd84, %fd3;
	fma.rn.f64 	%fd85, %fd18, 0d3FF71547652B82FE, 0d4338000000000000;
	{
	.reg .b32 %temp; 
	mov.b64 	{%r23, %temp}, %fd85;
	}
	mov.f64 	%fd86, 0dC338000000000000;
	add.rn.f64 	%fd87, %fd85, %fd86;
	fma.rn.f64 	%fd88, %fd87, 0dBFE62E42FEFA39EF, %fd18;
	fma.rn.f64 	%fd89, %fd87, 0dBC7ABC9E3B39803F, %fd88;
	fma.rn.f64 	%fd90, %fd89, 0d3E5ADE1569CE2BDF, 0d3E928AF3FCA213EA;
	fma.rn.f64 	%fd91, %fd90, %fd89, 0d3EC71DEE62401315;
	fma.rn.f64 	%fd92, %fd91, %fd89, 0d3EFA01997C89EB71;
	fma.rn.f64 	%fd93, %fd92, %fd89, 0d3F2A01A014761F65;
	fma.rn.f64 	%fd94, %fd93, %fd89, 0d3F56C16C1852B7AF;
	fma.rn.f64 	%fd95, %fd94, %fd89, 0d3F81111111122322;
	fma.rn.f64 	%fd96, %fd95, %fd89, 0d3FA55555555502A1;
	fma.rn.f64 	%fd97, %fd96, %fd89, 0d3FC5555555555511;
	fma.rn.f64 	%fd98, %fd97, %fd89, 0d3FE000000000000B;
	fma.rn.f64 	%fd99, %fd98, %fd89, 0d3FF0000000000000;
	fma.rn.f64 	%fd100, %fd99, %fd89, 0d3FF0000000000000;
	{
	.reg .b32 %temp; 
	mov.b64 	{%r24, %temp}, %fd100;
	}
	{
	.reg .b32 %temp; 
	mov.b64 	{%temp, %r25}, %fd100;
	}
	shl.b32 	%r71, %r23, 20;
	add.s32 	%r72, %r71, %r25;
	mov.b64 	%fd108, {%r24, %r72};
	{
	.reg .b32 %temp; 
	mov.b64 	{%temp, %r73}, %fd18;
	}
	mov.b32 	%f6, %r73;
	abs.f32 	%f3, %f6;
	setp.lt.f32 	%p17, %f3, 0f4086232B;
	@%p17 bra 	$L__BB2_18;
	setp.lt.f64 	%p18, %fd18, 0d0000000000000000;
	add.f64 	%fd101, %fd18, 0d7FF0000000000000;
	selp.f64 	%fd108, 0d0000000000000000, %fd101, %p18;
	setp.geu.f32 	%p19, %f3, 0f40874800;
	@%p19 bra 	$L__BB2_18;
	shr.u32 	%r74, %r23, 31;
	add.s32 	%r75, %r23, %r74;
	shr.s32 	%r76, %r75, 1;
	shl.b32 	%r77, %r76, 20;
	add.s32 	%r78, %r25, %r77;
	mov.b64 	%fd102, {%r24, %r78};
	sub.s32 	%r79, %r23, %r76;
	shl.b32 	%r80, %r79, 20;
	add.s32 	%r81, %r80, 1072693248;
	mov.b32 	%r82, 0;
	mov.b64 	%fd103, {%r82, %r81};
	mul.f64 	%fd108, %fd103, %fd102;
$L__BB2_18:
	div.rn.f64 	%fd104, %fd17, %fd4;
	mul.f64 	%fd105, %fd104, %fd108;
	mul.wide.s32 	%rd32, %r88, 8;
	add.s64 	%rd33, %rd1, %rd32;
	st.global.f64 	[%rd33], %fd105;
	add.s32 	%r88, %r88, 1;
$L__BB2_19:
	add.s32 	%r83, %r83, 1;
	setp.ne.s32 	%p20, %r83, %r31;
	@%p20 bra 	$L__BB2_4;
$L__BB2_20:
	ret;

}
	// .globl	dgc_dy_cuda_Kernel
.visible .entry dgc_dy_cuda_Kernel(
	.param .u64 .ptr .align 1 dgc_dy_cuda_Kernel_param_0,
	.param .u64 .ptr .align 1 dgc_dy_cuda_Kernel_param_1,
	.param .u64 .ptr .align 1 dgc_dy_cuda_Kernel_param_2,
	.param .u64 .ptr .align 1 dgc_dy_cuda_Kernel_param_3,
	.param .u64 .ptr .align 1 dgc_dy_cuda_Kernel_param_4,
	.param .u64 .ptr .align 1 dgc_dy_cuda_Kernel_param_5,
	.param .u32 dgc_dy_cuda_Kernel_param_6,
	.param .u32 dgc_dy_cuda_Kernel_param_7,
	.param .u32 dgc_dy_cuda_Kernel_param_8,
	.param .u32 dgc_dy_cuda_Kernel_param_9,
	.param .u32 dgc_dy_cuda_Kernel_param_10
)
{
	.reg .pred 	%p<21>;
	.reg .b32 	%r<90>;
	.reg .b32 	%f<7>;
	.reg .b64 	%rd<36>;
	.reg .b64 	%fd<109>;

	ld.param.u64 	%rd17, [dgc_dy_cuda_Kernel_param_0];
	ld.param.u64 	%rd13, [dgc_dy_cuda_Kernel_param_1];
	ld.param.u64 	%rd14, [dgc_dy_cuda_Kernel_param_2];
	ld.param.u64 	%rd15, [dgc_dy_cuda_Kernel_param_3];
	ld.param.u64 	%rd18, [dgc_dy_cuda_Kernel_param_4];
	ld.param.u64 	%rd16, [dgc_dy_cuda_Kernel_param_5];
	ld.param.u32 	%r29, [dgc_dy_cuda_Kernel_param_6];
	ld.param.u32 	%r30, [dgc_dy_cuda_Kernel_param_7];
	ld.param.u32 	%r33, [dgc_dy_cuda_Kernel_param_8];
	ld.param.u32 	%r31, [dgc_dy_cuda_Kernel_param_9];
	ld.param.u32 	%r32, [dgc_dy_cuda_Kernel_param_10];
	cvta.to.global.u64 	%rd1, %rd17;
	cvta.to.global.u64 	%rd2, %rd18;
	mov.u32 	%r34, %ctaid.y;
	mov.u32 	%r35, %ntid.y;
	mov.u32 	%r36, %tid.y;
	mad.lo.s32 	%r1, %r34, %r35, %r36;
	mov.u32 	%r37, %ctaid.x;
	mov.u32 	%r38, %ntid.x;
	mov.u32 	%r39, %tid.x;
	mad.lo.s32 	%r2, %r37, %r38, %r39;
	mov.u32 	%r40, %ctaid.z;
	mov.u32 	%r41, %ntid.z;
	mov.u32 	%r42, %tid.z;
	mad.lo.s32 	%r3, %r40, %r41, %r42;
	setp.ge.s32 	%p1, %r1, %r29;
	setp.ge.s32 	%p2, %r2, %r30;
	or.pred  	%p3, %p1, %p2;
	setp.ge.s32 	%p4, %r3, %r33;
	or.pred  	%p5, %p3, %p4;
	@%p5 bra 	$L__BB3_20;
	cvta.to.global.u64 	%rd19, %rd14;
	cvta.to.global.u64 	%rd20, %rd13;
	cvta.to.global.u64 	%rd21, %rd15;
	mul.wide.u32 	%rd22, %r1, 8;
	add.s64 	%rd23, %rd19, %rd22;
	ld.global.f64 	%fd1, [%rd23];
	mul.wide.s32 	%rd24, %r2, 8;
	add.s64 	%rd25, %rd20, %rd24;
	ld.global.f64 	%fd2, [%rd25];
	mul.wide.u32 	%rd26, %r3, 8;
	add.s64 	%rd3, %rd21, %rd26;
	mad.lo.s32 	%r43, %r29, %r3, %r1;
	mad.lo.s32 	%r4, %r43, %r30, %r2;
	setp.lt.s32 	%p6, %r31, 1;
	@%p6 bra 	$L__BB3_20;
	ld.global.f64 	%fd23, [%rd3];
	setp.lt.s32 	%p7, %r32, 1;
	add.f64 	%fd24, %fd23, %fd23;
	mul.f64 	%fd3, %fd23, %fd24;
	mul.f64 	%fd4, %fd23, %fd23;
	@%p7 bra 	$L__BB3_20;
	and.b32  	%r5, %r32, 1;
	and.b32  	%r6, %r32, 2147483646;
	neg.s32 	%r7, %r6;
	add.s64 	%rd4, %rd1, 8;
	cvta.to.global.u64 	%rd5, %rd16;
	mul.lo.s32 	%r45, %r32, %r31;
	mul.lo.s32 	%r88, %r45, %r4;
	mov.b32 	%r83, 0;
	add.s64 	%rd7, %rd2, 8;
$L__BB3_4:
	setp.eq.s32 	%p8, %r32, 1;
	mul.wide.u32 	%rd28, %r83, 8;
	add.s64 	%rd6, %rd5, %rd28;
	mov.b64 	%rd35, 0;
	@%p8 bra 	$L__BB3_14;
	mov.u64 	%rd34, %rd7;
	mov.u32 	%r85, %r7;
$L__BB3_6:
	ld.global.f64 	%fd25, [%rd6];
	ld.global.f64 	%fd26, [%rd34+-8];
	sub.f64 	%fd27, %fd26, %fd2;
	mul.f64 	%fd28, %fd27, %fd27;
	sub.f64 	%fd5, %fd25, %fd1;
	fma.rn.f64 	%fd29, %fd5, %fd5, %fd28;
	neg.f64 	%fd30, %fd29;
	div.rn.f64 	%fd6, %fd30, %fd3;
	fma.rn.f64 	%fd31, %fd6, 0d3FF71547652B82FE, 0d4338000000000000;
	{
	.reg .b32 %temp; 
	mov.b64 	{%r13, %temp}, %fd31;
	}
	mov.f64 	%fd32, 0dC338000000000000;
	add.rn.f64 	%fd33, %fd31, %fd32;
	fma.rn.f64 	%fd34, %fd33, 0dBFE62E42FEFA39EF, %fd6;
	fma.rn.f64 	%fd35, %fd33, 0dBC7ABC9E3B39803F, %fd34;
	fma.rn.f64 	%fd36, %fd35, 0d3E5ADE1569CE2BDF, 0d3E928AF3FCA213EA;
	fma.rn.f64 	%fd37, %fd36, %fd35, 0d3EC71DEE62401315;
	fma.rn.f64 	%fd38, %fd37, %fd35, 0d3EFA01997C89EB71;
	fma.rn.f64 	%fd39, %fd38, %fd35, 0d3F2A01A014761F65;
	fma.rn.f64 	%fd40, %fd39, %fd35, 0d3F56C16C1852B7AF;
	fma.rn.f64 	%fd41, %fd40, %fd35, 0d3F81111111122322;
	fma.rn.f64 	%fd42, %fd41, %fd35, 0d3FA55555555502A1;
	fma.rn.f64 	%fd43, %fd42, %fd35, 0d3FC5555555555511;
	fma.rn.f64 	%fd44, %fd43, %fd35, 0d3FE000000000000B;
	fma.rn.f64 	%fd45, %fd44, %fd35, 0d3FF0000000000000;
	fma.rn.f64 	%fd46, %fd45, %fd35, 0d3FF0000000000000;
	{
	.reg .b32 %temp; 
	mov.b64 	{%r14, %temp}, %fd46;
	}
	{
	.reg .b32 %temp; 
	mov.b64 	{%temp, %r15}, %fd46;
	}
	shl.b32 	%r47, %r13, 20;
	add.s32 	%r48, %r47, %r15;
	mov.b64 	%fd106, {%r14, %r48};
	{
	.reg .b32 %temp; 
	mov.b64 	{%temp, %r49}, %fd6;
	}
	mov.b32 	%f4, %r49;
	abs.f32 	%f1, %f4;
	setp.lt.f32 	%p9, %f1, 0f4086232B;
	@%p9 bra 	$L__BB3_9;
	setp.lt.f64 	%p10, %fd6, 0d0000000000000000;
	add.f64 	%fd47, %fd6, 0d7FF0000000000000;
	selp.f64 	%fd106, 0d0000000000000000, %fd47, %p10;
	setp.geu.f32 	%p11, %f1, 0f40874800;
	@%p11 bra 	$L__BB3_9;
	shr.u32 	%r50, %r13, 31;
	add.s32 	%r51, %r13, %r50;
	shr.s32 	%r52, %r51, 1;
	shl.b32 	%r53, %r52, 20;
	add.s32 	%r54, %r15, %r53;
	mov.b64 	%fd48, {%r14, %r54};
	sub.s32 	%r55, %r13, %r52;
	shl.b32 	%r56, %r55, 20;
	add.s32 	%r57, %r56, 1072693248;
	mov.b32 	%r58, 0;
	mov.b64 	%fd49, {%r58, %r57};
	mul.f64 	%fd106, %fd49, %fd48;
$L__BB3_9:
	mul.wide.s32 	%rd29, %r88, 8;
	add.s64 	%rd9, %rd4, %rd29;
	div.rn.f64 	%fd50, %fd5, %fd4;
	mul.f64 	%fd51, %fd50, %fd106;
	st.global.f64 	[%rd9+-8], %fd51;
	ld.global.f64 	%fd52, [%rd6];
	ld.global.f64 	%fd53, [%rd34];
	sub.f64 	%fd54, %fd53, %fd2;
	mul.f64 	%fd55, %fd54, %fd54;
	sub.f64 	%fd11, %fd52, %fd1;
	fma.rn.f64 	%fd56, %fd11, %fd11, %fd55;
	neg.f64 	%fd57, %fd56;
	div.rn.f64 	%fd12, %fd57, %fd3;
	fma.rn.f64 	%fd58, %fd12, 0d3FF71547652B82FE, 0d4338000000000000;
	{
	.reg .b32 %temp; 
	mov.b64 	{%r16, %temp}, %fd58;
	}
	mov.f64 	%fd59, 0dC338000000000000;
	add.rn.f64 	%fd60, %fd58, %fd59;
	fma.rn.f64 	%fd61, %fd60, 0dBFE62E42FEFA39EF, %fd12;
	fma.rn.f64 	%fd62, %fd60, 0dBC7ABC9E3B39803F, %fd61;
	fma.rn.f64 	%fd63, %fd62, 0d3E5ADE1569CE2BDF, 0d3E928AF3FCA213EA;
	fma.rn.f64 	%fd64, %fd63, %fd62, 0d3EC71DEE62401315;
	fma.rn.f64 	%fd65, %fd64, %fd62, 0d3EFA01997C89EB71;
	fma.rn.f64 	%fd66, %fd65, %fd62, 0d3F2A01A014761F65;
	fma.rn.f64 	%fd67, %fd66, %fd62, 0d3F56C16C1852B7AF;
	fma.rn.f64 	%fd68, %fd67, %fd62, 0d3F81111111122322;
	fma.rn.f64 	%fd69, %fd68, %fd62, 0d3FA55555555502A1;
	fma.rn.f64 	%fd70, %fd69, %fd62, 0d3FC5555555555511;
	fma.rn.f64 	%fd71, %fd70, %fd62, 0d3FE000000000000B;
	fma.rn.f64 	%fd72, %fd71, %fd62, 0d3FF0000000000000;
	fma.rn.f64 	%fd73, %fd72, %fd62, 0d3FF0000000000000;
	{
	.reg .b32 %temp; 
	mov.b64 	{%r17, %temp}, %fd73;
	}
	{
	.reg .b32 %temp; 
	mov.b64 	{%temp, %r18}, %fd73;
	}
	shl.b32 	%r59, %r16, 20;
	add.s32 	%r60, %r59, %r18;
	mov.b64 	%fd107, {%r17, %r60};
	{
	.reg .b32 %temp; 
	mov.b64 	{%temp, %r61}, %fd12;
	}
	mov.b32 	%f5, %r61;
	abs.f32 	%f2, %f5;
	setp.lt.f32 	%p12, %f2, 0f4086232B;
	@%p12 bra 	$L__BB3_12;
	setp.lt.f64 	%p13, %fd12, 0d0000000000000000;
	add.f64 	%fd74, %fd12, 0d7FF0000000000000;
	selp.f64 	%fd107, 0d0000000000000000, %fd74, %p13;
	setp.geu.f32 	%p14, %f2, 0f40874800;
	@%p14 bra 	$L__BB3_12;
	shr.u32 	%r62, %r16, 31;
	add.s32 	%r63, %r16, %r62;
	shr.s32 	%r64, %r63, 1;
	shl.b32 	%r65, %r64, 20;
	add.s32 	%r66, %r18, %r65;
	mov.b64 	%fd75, {%r17, %r66};
	sub.s32 	%r67, %r16, %r64;
	shl.b32 	%r68, %r67, 20;
	add.s32 	%r69, %r68, 1072693248;
	mov.b32 	%r70, 0;
	mov.b64 	%fd76, {%r70, %r69};
	mul.f64 	%fd107, %fd76, %fd75;
$L__BB3_12:
	div.rn.f64 	%fd77, %fd11, %fd4;
	mul.f64 	%fd78, %fd77, %fd107;
	st.global.f64 	[%rd9], %fd78;
	add.s32 	%r88, %r88, 2;
	add.s32 	%r85, %r85, 2;
	add.s64 	%rd34, %rd34, 16;
	setp.ne.s32 	%p15, %r85, 0;
	@%p15 bra 	$L__BB3_6;
	cvt.u64.u32 	%rd35, %r6;
$L__BB3_14:
	setp.eq.s32 	%p16, %r5, 0;
	@%p16 bra 	$L__BB3_19;
	ld.global.f64 	%fd79, [%rd6];
	shl.b64 	%rd30, %rd35, 3;
	add.s64 	%rd31, %rd2, %rd30;
	ld.global.f64 	%fd80, [%rd31];
	sub.f64 	%fd81, %fd80, %fd2;
	mul.f64 	%fd82, %fd81, %fd81;
	sub.f64 	%fd17, %fd79, %fd1;
	fma.rn.f64 	%fd83, %fd17, %fd17, %fd82;
	neg.f64 	%fd84, %fd83;
	div.rn.f64 	%fd18, %fd84, %fd3;
	fma.rn.f64 	%fd85, %fd18, 0d3FF71547652B82FE, 0d4338000000000000;
	{
	.reg .b32 %temp; 
	mov.b64 	{%r23, %temp}, %fd85;
	}
	mov.f64 	%fd86, 0dC338000000000000;
	add.rn.f64 	%fd87, %fd85, %fd86;
	fma.rn.f64 	%fd88, %fd87, 0dBFE62E42FEFA39EF, %fd18;
	fma.rn.f64 	%fd89, %fd87, 0dBC7ABC9E3B39803F, %fd88;
	fma.rn.f64 	%fd90, %fd89, 0d3E5ADE1569CE2BDF, 0d3E928AF3FCA213EA;
	fma.rn.f64 	%fd91, %fd90, %fd89, 0d3EC71DEE62401315;
	fma.rn.f64 	%fd92, %fd91, %fd89, 0d3EFA01997C89EB71;
	fma.rn.f64 	%fd93, %fd92, %fd89, 0d3F2A01A014761F65;
	fma.rn.f64 	%fd94, %fd93, %fd89, 0d3F56C16C1852B7AF;
	fma.rn.f64 	%fd95, %fd94, %fd89, 0d3F81111111122322;
	fma.rn.f64 	%fd96, %fd95, %fd89, 0d3FA55555555502A1;
	fma.rn.f64 	%fd97, %fd96, %fd89, 0d3FC5555555555511;
	fma.rn.f64 	%fd98, %fd97, %fd89, 0d3FE000000000000B;
	fma.rn.f64 	%fd99, %fd98, %fd89, 0d3FF0000000000000;
	fma.rn.f64 	%fd100, %fd99, %fd89, 0d3FF0000000000000;
	{
	.reg .b32 %temp; 
	mov.b64 	{%r24, %temp}, %fd100;
	}
	{
	.reg .b32 %temp; 
	mov.b64 	{%temp, %r25}, %fd100;
	}
	shl.b32 	%r71, %r23, 20;
	add.s32 	%r72, %r71, %r25;
	mov.b64 	%fd108, {%r24, %r72};
	{
	.reg .b32 %temp; 
	mov.b64 	{%temp, %r73}, %fd18;
	}
	mov.b32 	%f6, %r73;
	abs.f32 	%f3, %f6;
	setp.lt.f32 	%p17, %f3, 0f4086232B;
	@%p17 bra 	$L__BB3_18;
	setp.lt.f64 	%p18, %fd18, 0d0000000000000000;
	add.f64 	%fd101, %fd18, 0d7FF0000000000000;
	selp.f64 	%fd108, 0d0000000000000000, %fd101, %p18;
	setp.geu.f32 	%p19, %f3, 0f40874800;
	@%p19 bra 	$L__BB3_18;
	shr.u32 	%r74, %r23, 31;
	add.s32 	%r75, %r23, %r74;
	shr.s32 	%r76, %r75, 1;
	shl.b32 	%r77, %r76, 20;
	add.s32 	%r78, %r25, %r77;
	mov.b64 	%fd102, {%r24, %r78};
	sub.s32 	%r79, %r23, %r76;
	shl.b32 	%r80, %r79, 20;
	add.s32 	%r81, %r80, 1072693248;
	mov.b32 	%r82, 0;
	mov.b64 	%fd103, {%r82, %r81};
	mul.f64 	%fd108, %fd103, %fd102;
$L__BB3_18:
	div.rn.f64 	%fd104, %fd17, %fd4;
	mul.f64 	%fd105, %fd104, %fd108;
	mul.wide.s32 	%rd32, %r88, 8;
	add.s64 	%rd33, %rd1, %rd32;
	st.global.f64 	[%rd33], %fd105;
	add.s32 	%r88, %r88, 1;
$L__BB3_19:
	add.s32 	%r83, %r83, 1;
	setp.ne.s32 	%p20, %r83, %r31;
	@%p20 bra 	$L__BB3_4;
$L__BB3_20:
	ret;

}
	// .globl	dgc_dsigma_cuda_Kernel
.visible .entry dgc_dsigma_cuda_Kernel(
	.param .u64 .ptr .align 1 dgc_dsigma_cuda_Kernel_param_0,
	.param .u64 .ptr .align 1 dgc_dsigma_cuda_Kernel_param_1,
	.param .u64 .ptr .align 1 dgc_dsigma_cuda_Kernel_param_2,
	.param .u64 .ptr .align 1 dgc_dsigma_cuda_Kernel_param_3,
	.param .u64 .ptr .align 1 dgc_dsigma_cuda_Kernel_param_4,
	.param .u64 .ptr .align 1 dgc_dsigma_cuda_Kernel_param_5,
	.param .u32 dgc_dsigma_cuda_Kernel_param_6,
	.param .u32 dgc_dsigma_cuda_Kernel_param_7,
	.param .u32 dgc_dsigma_cuda_Kernel_param_8,
	.param .u32 dgc_dsigma_cuda_Kernel_param_9,
	.param .u32 dgc_dsigma_cuda_Kernel_param_10
)
{
	.reg .pred 	%p<21>;
	.reg .b32 	%r<90>;
	.reg .b32 	%f<7>;
	.reg .b64 	%rd<36>;
	.reg .b64 	%fd<110>;

	ld.param.u64 	%rd17, [dgc_dsigma_cuda_Kernel_param_0];
	ld.param.u64 	%rd13, [dgc_dsigma_cuda_Kernel_param_1];
	ld.param.u64 	%rd14, [dgc_dsigma_cuda_Kernel_param_2];
	ld.param.u64 	%rd15, [dgc_dsigma_cuda_Kernel_param_3];
	ld.param.u64 	%rd18, [dgc_dsigma_cuda_Kernel_param_4];
	ld.param.u64 	%rd16, [dgc_dsigma_cuda_Kernel_param_5];
	ld.param.u32 	%r29, [dgc_dsigma_cuda_Kernel_param_6];
	ld.param.u32 	%r30, [dgc_dsigma_cuda_Kernel_param_7];
	ld.param.u32 	%r33, [dgc_dsigma_cuda_Kernel_param_8];
	ld.param.u32 	%r31, [dgc_dsigma_cuda_Kernel_param_9];
	ld.param.u32 	%r32, [dgc_dsigma_cuda_Kernel_param_10];
	cvta.to.global.u64 	%rd1, %rd17;
	cvta.to.global.u64 	%rd2, %rd18;
	mov.u32 	%r34, %ctaid.y;
	mov.u32 	%r35, %ntid.y;
	mov.u32 	%r36, %tid.y;
	mad.lo.s32 	%r1, %r34, %r35, %r36;
	mov.u32 	%r37, %ctaid.x;
	mov.u32 	%r38, %ntid.x;
	mov.u32 	%r39, %tid.x;
	mad.lo.s32 	%r2, %r37, %r38, %r39;
	mov.u32 	%r40, %ctaid.z;
	mov.u32 	%r41, %ntid.z;
	mov.u32 	%r42, %tid.z;
	mad.lo.s32 	%r3, %r40, %r41, %r42;
	setp.ge.s32 	%p1, %r1, %r29;
	setp.ge.s32 	%p2, %r2, %r30;
	or.pred  	%p3, %p1, %p2;
	setp.ge.s32 	%p4, %r3, %r33;
	or.pred  	%p5, %p3, %p4;
	@%p5 bra 	$L__BB4_20;
	cvta.to.global.u64 	%rd19, %rd14;
	cvta.to.global.u64 	%rd20, %rd13;
	cvta.to.global.u64 	%rd21, %rd15;
	mul.wide.u32 	%rd22, %r1, 8;
	add.s64 	%rd23, %rd19, %rd22;
	ld.global.f64 	%fd1, [%rd23];
	mul.wide.s32 	%rd24, %r2, 8;
	add.s64 	%rd25, %rd20, %rd24;
	ld.global.f64 	%fd2, [%rd25];
	mul.wide.u32 	%rd26, %r3, 8;
	add.s64 	%rd3, %rd21, %rd26;
	mad.lo.s32 	%r43, %r29, %r3, %r1;
	mad.lo.s32 	%r4, %r43, %r30, %r2;
	setp.lt.s32 	%p6, %r31, 1;
	@%p6 bra 	$L__BB4_20;
	ld.global.f64 	%fd23, [%rd3];
	setp.lt.s32 	%p7, %r32, 1;
	add.f64 	%fd24, %fd23, %fd23;
	mul.f64 	%fd3, %fd23, %fd24;
	mul.f64 	%fd25, %fd23, %fd23;
	mul.f64 	%fd4, %fd23, %fd25;
	@%p7 bra 	$L__BB4_20;
	and.b32  	%r5, %r32, 1;
	and.b32  	%r6, %r32, 2147483646;
	neg.s32 	%r7, %r6;
	add.s64 	%rd4, %rd1, 8;
	cvta.to.global.u64 	%rd5, %rd16;
	mul.lo.s32 	%r45, %r32, %r31;
	mul.lo.s32 	%r88, %r45, %r4;
	mov.b32 	%r83, 0;
	add.s64 	%rd7, %rd2, 8;
$L__BB4_4:
	setp.eq.s32 	%p8, %r32, 1;
	mul.wide.u32 	%rd28, %r83, 8;
	add.s64 	%rd6, %rd5, %rd28;
	mov.b64 	%rd35, 0;
	@%p8 bra 	$L__BB4_14;
	mov.u64 	%rd34, %rd7;
	mov.u32 	%r85, %r7;
$L__BB4_6:
	ld.global.f64 	%fd26, [%rd6];
	ld.global.f64 	%fd27, [%rd34+-8];
	sub.f64 	%fd28, %fd27, %fd2;
	mul.f64 	%fd29, %fd28, %fd28;
	sub.f64 	%fd30, %fd26, %fd1;
	fma.rn.f64 	%fd5, %fd30, %fd30, %fd29;
	neg.f64 	%fd31, %fd5;
	div.rn.f64 	%fd6, %fd31, %fd3;
	fma.rn.f64 	%fd32, %fd6, 0d3FF71547652B82FE, 0d4338000000000000;
	{
	.reg .b32 %temp; 
	mov.b64 	{%r13, %temp}, %fd32;
	}
	mov.f64 	%fd33, 0dC338000000000000;
	add.rn.f64 	%fd34, %fd32, %fd33;
	fma.rn.f64 	%fd35, %fd34, 0dBFE62E42FEFA39EF, %fd6;
	fma.rn.f64 	%fd36, %fd34, 0dBC7ABC9E3B39803F, %fd35;
	fma.rn.f64 	%fd37, %fd36, 0d3E5ADE1569CE2BDF, 0d3E928AF3FCA213EA;
	fma.rn.f64 	%fd38, %fd37, %fd36, 0d3EC71DEE62401315;
	fma.rn.f64 	%fd39, %fd38, %fd36, 0d3EFA01997C89EB71;
	fma.rn.f64 	%fd40, %fd39, %fd36, 0d3F2A01A014761F65;
	fma.rn.f64 	%fd41, %fd40, %fd36, 0d3F56C16C1852B7AF;
	fma.rn.f64 	%fd42, %fd41, %fd36, 0d3F81111111122322;
	fma.rn.f64 	%fd43, %fd42, %fd36, 0d3FA55555555502A1;
	fma.rn.f64 	%fd44, %fd43, %fd36, 0d3FC5555555555511;
	fma.rn.f64 	%fd45, %fd44, %fd36, 0d3FE000000000000B;
	fma.rn.f64 	%fd46, %fd45, %fd36, 0d3FF0000000000000;
	fma.rn.f64 	%fd47, %fd46, %fd36, 0d3FF0000000000000;
	{
	.reg .b32 %temp; 
	mov.b64 	{%r14, %temp}, %fd47;
	}
	{
	.reg .b32 %temp; 
	mov.b64 	{%temp, %r15}, %fd47;
	}
	shl.b32 	%r47, %r13, 20;
	add.s32 	%r48, %r47, %r15;
	mov.b64 	%fd107, {%r14, %r48};
	{
	.reg .b32 %temp; 
	mov.b64 	{%temp, %r49}, %fd6;
	}
	mov.b32 	%f4, %r49;
	abs.f32 	%f1, %f4;
	setp.lt.f32 	%p9, %f1, 0f4086232B;
	@%p9 bra 	$L__BB4_9;
	setp.lt.f64 	%p10, %fd6, 0d0000000000000000;
	add.f64 	%fd48, %fd6, 0d7FF0000000000000;
	selp.f64 	%fd107, 0d0000000000000000, %fd48, %p10;
	setp.geu.f32 	%p11, %f1, 0f40874800;
	@%p11 bra 	$L__BB4_9;
	shr.u32 	%r50, %r13, 31;
	add.s32 	%r51, %r13, %r50;
	shr.s32 	%r52, %r51, 1;
	shl.b32 	%r53, %r52, 20;
	add.s32 	%r54, %r15, %r53;
	mov.b64 	%fd49, {%r14, %r54};
	sub.s32 	%r55, %r13, %r52;
	shl.b32 	%r56, %r55, 20;
	add.s32 	%r57, %r56, 1072693248;
	mov.b32 	%r58, 0;
	mov.b64 	%fd50, {%r58, %r57};
	mul.f64 	%fd107, %fd50, %fd49;
$L__BB4_9:
	mul.wide.s32 	%rd29, %r88, 8;
	add.s64 	%rd9, %rd4, %rd29;
	div.rn.f64 	%fd51, %fd5, %fd4;
	mul.f64 	%fd52, %fd51, %fd107;
	st.global.f64 	[%rd9+-8], %fd52;
	ld.global.f64 	%fd53, [%rd6];
	ld.global.f64 	%fd54, [%rd34];
	sub.f64 	%fd55, %fd54, %fd2;
	mul.f64 	%fd56, %fd55, %fd55;
	sub.f64 	%fd57, %fd53, %fd1;
	fma.rn.f64 	%fd11, %fd57, %fd57, %fd56;
	neg.f64 	%fd58, %fd11;
	div.rn.f64 	%fd12, %fd58, %fd3;
	fma.rn.f64 	%fd59, %fd12, 0d3FF71547652B82FE, 0d4338000000000000;
	{
	.reg .b32 %temp; 
	mov.b64 	{%r16, %temp}, %fd59;
	}
	mov.f64 	%fd60, 0dC338000000000000;
	add.rn.f64 	%fd61, %fd59, %fd60;
	fma.rn.f64 	%fd62, %fd61, 0dBFE62E42FEFA39EF, %fd12;
	fma.rn.f64 	%fd63, %fd61, 0dBC7ABC9E3B39803F, %fd62;
	fma.rn.f64 	%fd64, %fd63, 0d3E5ADE1569CE2BDF, 0d3E928AF3FCA213EA;
	fma.rn.f64 	%fd65, %fd64, %fd63, 0d3EC71DEE62401315;
	fma.rn.f64 	%fd66, %fd65, %fd63, 0d3EFA01997C89EB71;
	fma.rn.f64 	%fd67, %fd66, %fd63, 0d3F2A01A014761F65;
	fma.rn.f64 	%fd68, %fd67, %fd63, 0d3F56C16C1852B7AF;
	fma.rn.f64 	%fd69, %fd68, %fd63, 0d3F81111111122322;
	fma.rn.f64 	%fd70, %fd69, %fd63, 0d3FA55555555502A1;
	fma.rn.f64 	%fd71, %fd70, %fd63, 0d3FC5555555555511;
	fma.rn.f64 	%fd72, %fd71, %fd63, 0d3FE000000000000B;
	fma.rn.f64 	%fd73, %fd72, %fd63, 0d3FF0000000000000;
	fma.rn.f64 	%fd74, %fd73, %fd63, 0d3FF0000000000000;
	{
	.reg .b32 %temp; 
	mov.b64 	{%r17, %temp}, %fd74;
	}
	{
	.reg .b32 %temp; 
	mov.b64 	{%temp, %r18}, %fd74;
	}
	shl.b32 	%r59, %r16, 20;
	add.s32 	%r60, %r59, %r18;
	mov.b64 	%fd108, {%r17, %r60};
	{
	.reg .b32 %temp; 
	mov.b64 	{%temp, %r61}, %fd12;
	}
	mov.b32 	%f5, %r61;
	abs.f32 	%f2, %f5;
	setp.lt.f32 	%p12, %f2, 0f4086232B;
	@%p12 bra 	$L__BB4_12;
	setp.lt.f64 	%p13, %fd12, 0d0000000000000000;
	add.f64 	%fd75, %fd12, 0d7FF0000000000000;
	selp.f64 	%fd108, 0d0000000000000000, %fd75, %p13;
	setp.geu.f32 	%p14, %f2, 0f40874800;
	@%p14 bra 	$L__BB4_12;
	shr.u32 	%r62, %r16, 31;
	add.s32 	%r63, %r16, %r62;
	shr.s32 	%r64, %r63, 1;
	shl.b32 	%r65, %r64, 20;
	add.s32 	%r66, %r18, %r65;
	mov.b64 	%fd76, {%r17, %r66};
	sub.s32 	%r67, %r16, %r64;
	shl.b32 	%r68, %r67, 20;
	add.s32 	%r69, %r68, 1072693248;
	mov.b32 	%r70, 0;
	mov.b64 	%fd77, {%r70, %r69};
	mul.f64 	%fd108, %fd77, %fd76;
$L__BB4_12:
	div.rn.f64 	%fd78, %fd11, %fd4;
	mul.f64 	%fd79, %fd78, %fd108;
	st.global.f64 	[%rd9], %fd79;
	add.s32 	%r88, %r88, 2;
	add.s32 	%r85, %r85, 2;
	add.s64 	%rd34, %rd34, 16;
	setp.ne.s32 	%p15, %r85, 0;
	@%p15 bra 	$L__BB4_6;
	cvt.u64.u32 	%rd35, %r6;
$L__BB4_14:
	setp.eq.s32 	%p16, %r5, 0;
	@%p16 bra 	$L__BB4_19;
	ld.global.f64 	%fd80, [%rd6];
	shl.b64 	%rd30, %rd35, 3;
	add.s64 	%rd31, %rd2, %rd30;
	ld.global.f64 	%fd81, [%rd31];
	sub.f64 	%fd82, %fd81, %fd2;
	mul.f64 	%fd83, %fd82, %fd82;
	sub.f64 	%fd84, %fd80, %fd1;
	fma.rn.f64 	%fd17, %fd84, %fd84, %fd83;
	neg.f64 	%fd85, %fd17;
	div.rn.f64 	%fd18, %fd85, %fd3;
	fma.rn.f64 	%fd86, %fd18, 0d3FF71547652B82FE, 0d4338000000000000;
	{
	.reg .b32 %temp; 
	mov.b64 	{%r23, %temp}, %fd86;
	}
	mov.f64 	%fd87, 0dC338000000000000;
	add.rn.f64 	%fd88, %fd86, %fd87;
	fma.rn.f64 	%fd89, %fd88, 0dBFE62E42FEFA39EF, %fd18;
	fma.rn.f64 	%fd90, %fd88, 0dBC7ABC9E3B39803F, %fd89;
	fma.rn.f64 	%fd91, %fd90, 0d3E5ADE1569CE2BDF, 0d3E928AF3FCA213EA;
	fma.rn.f64 	%fd92, %fd91, %fd90, 0d3EC71DEE62401315;
	fma.rn.f64 	%fd93, %fd92, %fd90, 0d3EFA01997C89EB71;
	fma.rn.f64 	%fd94, %fd93, %fd90, 0d3F2A01A014761F65;
	fma.rn.f64 	%fd95, %fd94, %fd90, 0d3F56C16C1852B7AF;
	fma.rn.f64 	%fd96, %fd95, %fd90, 0d3F81111111122322;
	fma.rn.f64 	%fd97, %fd96, %fd90, 0d3FA55555555502A1;
	fma.rn.f64 	%fd98, %fd97, %fd90, 0d3FC5555555555511;
	fma.rn.f64 	%fd99, %fd98, %fd90, 0d3FE000000000000B;
	fma.rn.f64 	%fd100, %fd99, %fd90, 0d3FF0000000000000;
	fma.rn.f64 	%fd101, %fd100, %fd90, 0d3FF0000000000000;
	{
	.reg .b32 %temp; 
	mov.b64 	{%r24, %temp}, %fd101;
	}
	{
	.reg .b32 %temp; 
	mov.b64 	{%temp, %r25}, %fd101;
	}
	shl.b32 	%r71, %r23, 20;
	add.s32 	%r72, %r71, %r25;
	mov.b64 	%fd109, {%r24, %r72};
	{
	.reg .b32 %temp; 
	mov.b64 	{%temp, %r73}, %fd18;
	}
	mov.b32 	%f6, %r73;
	abs.f32 	%f3, %f6;
	setp.lt.f32 	%p17, %f3, 0f4086232B;
	@%p17 bra 	$L__BB4_18;
	setp.lt.f64 	%p18, %fd18, 0d0000000000000000;
	add.f64 	%fd102, %fd18, 0d7FF0000000000000;
	selp.f64 	%fd109, 0d0000000000000000, %fd102, %p18;
	setp.geu.f32 	%p19, %f3, 0f40874800;
	@%p19 bra 	$L__BB4_18;
	shr.u32 	%r74, %r23, 31;
	add.s32 	%r75, %r23, %r74;
	shr.s32 	%r76, %r75, 1;
	shl.b32 	%r77, %r76, 20;
	add.s32 	%r78, %r25, %r77;
	mov.b64 	%fd103, {%r24, %r78};
	sub.s32 	%r79, %r23, %r76;
	shl.b32 	%r80, %r79, 20;
	add.s32 	%r81, %r80, 1072693248;
	mov.b32 	%r82, 0;
	mov.b64 	%fd104, {%r82, %r81};
	mul.f64 	%fd109, %fd104, %fd103;
$L__BB4_18:
	div.rn.f64 	%fd105, %fd17, %fd4;
	mul.f64 	%fd106, %fd105, %fd109;
	mul.wide.s32 	%rd32, %r88, 8;
	add.s64 	%rd33, %rd1, %rd32;
	st.global.f64 	[%rd33], %fd106;
	add.s32 	%r88, %r88, 1;
$L__BB4_19:
	add.s32 	%r83, %r83, 1;
	setp.ne.s32 	%p20, %r83, %r31;
	@%p20 bra 	$L__BB4_4;
$L__BB4_20:
	ret;

}


// ===== COMPILED SASS (sm_100) =====

	.target	sm_100

	.elftype	@"ET_EXEC"


//--------------------- .note.nv.tkinfo           --------------------------
	.section	.note.nv.tkinfo,"",@"SHT_NOTE"
	.sectionflags	@"SHF_NOTE_NV_TKINFO"
	.tkinfo
        /*0018*/ 	.word	0x00000002
        /*0030*/ 	.string	""
        /*0030*/ 	.string	"ptxas"
        /*0030*/ 	.string	"Cuda compilation tools, release 13.0, V13.0.88"
        /*0030*/ 	.string	"Build cuda_13.0.r13.0/compiler.36424714_0"
        /*0030*/ 	.string	"-arch sm_100 -m 64 "



//--------------------- .note.nv.cuinfo           --------------------------
	.section	.note.nv.cuinfo,"",@"SHT_NOTE"
	.sectionflags	@"SHF_NOTE_NV_CUINFO"
        /*0018*/ 	.short	0x0002
        /*001a*/ 	.short	0x0064
        /*001c*/ 	.short	0x0082
	.zero		2


//--------------------- .nv.info                  --------------------------
	.section	.nv.info,"",@"SHT_CUDA_INFO"
	.align	4


	//----- nvinfo : EIATTR_REGCOUNT
	.align		4
        /*0000*/ 	.byte	0x04, 0x2f
        /*0002*/ 	.short	(.L_1 - .L_0)
	.align		4
.L_0:
        /*0004*/ 	.word	index@(gc_using_args_arrays_cuda_Kernel)
        /*0008*/ 	.word	0x00000020


	//----- nvinfo : EIATTR_FRAME_SIZE
	.align		4
.L_1:
        /*000c*/ 	.byte	0x04, 0x11
        /*000e*/ 	.short	(.L_3 - .L_2)
	.align		4
.L_2:
        /*0010*/ 	.word	index@($__internal_4_$__cuda_sm20_div_rn_f64_full)
        /*0014*/ 	.word	0x00000000


	//----- nvinfo : EIATTR_FRAME_SIZE
	.align		4
.L_3:
        /*0018*/ 	.byte	0x04, 0x11
        /*001a*/ 	.short	(.L_5 - .L_4)
	.align		4
.L_4:
        /*001c*/ 	.word	index@(gc_using_args_arrays_cuda_Kernel)
        /*0020*/ 	.word	0x00000000


	//----- nvinfo : EIATTR_REGCOUNT
	.align		4
.L_5:
        /*0024*/ 	.byte	0x04, 0x2f
        /*0026*/ 	.short	(.L_7 - .L_6)
	.align		4
.L_6:
        /*0028*/ 	.word	index@(gc_cuda_Kernel)
        /*002c*/ 	.word	0x00000020


	//----- nvinfo : EIATTR_FRAME_SIZE
	.align		4
.L_7:
        /*0030*/ 	.byte	0x04, 0x11
        /*0032*/ 	.short	(.L_9 - .L_8)
	.align		4
.L_8:
        /*0034*/ 	.word	index@($__internal_3_$__cuda_sm20_div_rn_f64_full)
        /*0038*/ 	.word	0x00000000


	//----- nvinfo : EIATTR_FRAME_SIZE
	.align		4
.L_9:
        /*003c*/ 	.byte	0x04, 0x11
        /*003e*/ 	.short	(.L_11 - .L_10)
	.align		4
.L_10:
        /*0040*/ 	.word	index@(gc_cuda_Kernel)
        /*0044*/ 	.word	0x00000000


	//----- nvinfo : EIATTR_REGCOUNT
	.align		4
.L_11:
        /*0048*/ 	.byte	0x04, 0x2f
        /*004a*/ 	.short	(.L_13 - .L_12)
	.align		4
.L_12:
        /*004c*/ 	.word	index@(dgc_dx_cuda_Kernel)
        /*0050*/ 	.word	0x00000026


	//----- nvinfo : EIATTR_FRAME_SIZE
	.align		4
.L_13:
        /*0054*/ 	.byte	0x04, 0x11
        /*0056*/ 	.short	(.L_15 - .L_14)
	.align		4
.L_14:
        /*0058*/ 	.word	index@($__internal_2_$__cuda_sm20_div_rn_f64_full)
        /*005c*/ 	.word	0x00000000


	//----- nvinfo : EIATTR_FRAME_SIZE
	.align		4
.L_15:
        /*0060*/ 	.byte	0x04, 0x11
        /*0062*/ 	.short	(.L_17 - .L_16)
	.align		4
.L_16:
        /*0064*/ 	.word	index@(dgc_dx_cuda_Kernel)
        /*0068*/ 	.word	0x00000000


	//----- nvinfo : EIATTR_REGCOUNT
	.align		4
.L_17:
        /*006c*/ 	.byte	0x04, 0x2f
        /*006e*/ 	.short	(.L_19 - .L_18)
	.align		4
.L_18:
        /*0070*/ 	.word	index@(dgc_dy_cuda_Kernel)
        /*0074*/ 	.word	0x00000026


	//----- nvinfo : EIATTR_FRAME_SIZE
	.align		4
.L_19:
        /*0078*/ 	.byte	0x04, 0x11
        /*007a*/ 	.short	(.L_21 - .L_20)
	.align		4
.L_20:
        /*007c*/ 	.word	index@($__internal_1_$__cuda_sm20_div_rn_f64_full)
        /*0080*/ 	.word	0x00000000


	//----- nvinfo : EIATTR_FRAME_SIZE
	.align		4
.L_21:
        /*0084*/ 	.byte	0x04, 0x11
        /*0086*/ 	.short	(.L_23 - .L_22)
	.align		4
.L_22:
        /*0088*/ 	.word	index@(dgc_dy_cuda_Kernel)
        /*008c*/ 	.word	0x00000000


	//----- nvinfo : EIATTR_REGCOUNT
	.align		4
.L_23:
        /*0090*/ 	.byte	0x04, 0x2f
        /*0092*/ 	.short	(.L_25 - .L_24)
	.align		4
.L_24:
        /*0094*/ 	.word	index@(dgc_dsigma_cuda_Kernel)
        /*0098*/ 	.word	0x00000026


	//----- nvinfo : EIATTR_FRAME_SIZE
	.align		4
.L_25:
        /*009c*/ 	.byte	0x04, 0x11
        /*009e*/ 	.short	(.L_27 - .L_26)
	.align		4
.L_26:
        /*00a0*/ 	.word	index@($__internal_0_$__cuda_sm20_div_rn_f64_full)
        /*00a4*/ 	.word	0x00000000


	//----- nvinfo : EIATTR_FRAME_SIZE
	.align		4
.L_27:
        /*00a8*/ 	.byte	0x04, 0x11
        /*00aa*/ 	.short	(.L_29 - .L_28)
	.align		4
.L_28:
        /*00ac*/ 	.word	index@(dgc_dsigma_cuda_Kernel)
        /*00b0*/ 	.word	0x00000000


	//----- nvinfo : EIATTR_MIN_STACK_SIZE
	.align		4
.L_29:
        /*00b4*/ 	.byte	0x04, 0x12
        /*00b6*/ 	.short	(.L_31 - .L_30)
	.align		4
.L_30:
        /*00b8*/ 	.word	index@(dgc_dsigma_cuda_Kernel)
        /*00bc*/ 	.word	0x00000000


	//----- nvinfo : EIATTR_MIN_STACK_SIZE
	.align		4
.L_31:
        /*00c0*/ 	.byte	0x04, 0x12
        /*00c2*/ 	.short	(.L_33 - .L_32)
	.align		4
.L_32:
        /*00c4*/ 	.word	index@(dgc_dy_cuda_Kernel)
        /*00c8*/ 	.word	0x00000000


	//----- nvinfo : EIATTR_MIN_STACK_SIZE
	.align		4
.L_33:
        /*00cc*/ 	.byte	0x04, 0x12
        /*00ce*/ 	.short	(.L_35 - .L_34)
	.align		4
.L_34:
        /*00d0*/ 	.word	index@(dgc_dx_cuda_Kernel)
        /*00d4*/ 	.word	0x00000000


	//----- nvinfo : EIATTR_MIN_STACK_SIZE
	.align		4
.L_35:
        /*00d8*/ 	.byte	0x04, 0x12
        /*00da*/ 	.short	(.L_37 - .L_36)
	.align		4
.L_36:
        /*00dc*/ 	.word	index@(gc_cuda_Kernel)
        /*00e0*/ 	.word	0x00000000


	//----- nvinfo : EIATTR_MIN_STACK_SIZE
	.align		4
.L_37:
        /*00e4*/ 	.byte	0x04, 0x12
        /*00e6*/ 	.short	(.L_39 - .L_38)
	.align		4
.L_38:
        /*00e8*/ 	.word	index@(gc_using_args_arrays_cuda_Kernel)
        /*00ec*/ 	.word	0x00000000
.L_39:


//--------------------- .nv.compat                --------------------------
	.section	.nv.compat,"",@"SHT_CUDA_COMPAT_INFO"
	.align	4
        /*0000*/ 	.byte	0x02, 0x09, 0x00, 0x00, 0x02, 0x02, 0x01, 0x00, 0x02, 0x05, 0x05, 0x00, 0x03, 0x07, 0x01, 0x01
        /*0010*/ 	.byte	0x02, 0x03, 0x00, 0x00, 0x02, 0x06, 0x01, 0x00, 0x04, 0x0b, 0x08, 0x00, 0x01, 0x00, 0x00, 0x00
        /*0020*/ 	.byte	0x00, 0x00, 0x00, 0x00


//--------------------- .nv.info.dgc_dsigma_cuda_Kernel --------------------------
	.section	.nv.info.dgc_dsigma_cuda_Kernel,"",@"SHT_CUDA_INFO"
	.sectionflags	@""
	.align	4


	//----- nvinfo : EIATTR_CUDA_API_VERSION
	.align		4
        /*0000*/ 	.byte	0x04, 0x37
        /*0002*/ 	.short	(.L_41 - .L_40)
.L_40:
        /*0004*/ 	.word	0x00000082


	//----- nvinfo : EIATTR_KPARAM_INFO
	.align		4
.L_41:
        /*0008*/ 	.byte	0x04, 0x17
        /*000a*/ 	.short	(.L_43 - .L_42)
.L_42:
        /*000c*/ 	.word	0x00000000
        /*0010*/ 	.short	0x000a
        /*0012*/ 	.short	0x0040
        /*0014*/ 	.byte	0x00, 0xf0, 0x11, 0x00


	//----- nvinfo : EIATTR_KPARAM_INFO
	.align		4
.L_43:
        /*0018*/ 	.byte	0x04, 0x17
        /*001a*/ 	.short	(.L_45 - .L_44)
.L_44:
        /*001c*/ 	.word	0x00000000
        /*0020*/ 	.short	0x0009
        /*0022*/ 	.short	0x003c
        /*0024*/ 	.byte	0x00, 0xf0, 0x11, 0x00


	//----- nvinfo : EIATTR_KPARAM_INFO
	.align		4
.L_45:
        /*0028*/ 	.byte	0x04, 0x17
        /*002a*/ 	.short	(.L_47 - .L_46)
.L_46:
        /*002c*/ 	.word	0x00000000
        /*0030*/ 	.short	0x0008
        /*0032*/ 	.short	0x0038
        /*0034*/ 	.byte	0x00, 0xf0, 0x11, 0x00


	//----- nvinfo : EIATTR_KPARAM_INFO
	.align		4
.L_47:
        /*0038*/ 	.byte	0x04, 0x17
        /*003a*/ 	.short	(.L_49 - .L_48)
.L_48:
        /*003c*/ 	.word	0x00000000
        /*0040*/ 	.short	0x0007
        /*0042*/ 	.short	0x0034
        /*0044*/ 	.byte	0x00, 0xf0, 0x11, 0x00


	//----- nvinfo : EIATTR_KPARAM_INFO
	.align		4
.L_49:
        /*0048*/ 	.byte	0x04, 0x17
        /*004a*/ 	.short	(.L_51 - .L_50)
.L_50:
        /*004c*/ 	.word	0x00000000
        /*0050*/ 	.short	0x0006
        /*0052*/ 	.short	0x0030
        /*0054*/ 	.byte	0x00, 0xf0, 0x11, 0x00


	//----- nvinfo : EIATTR_KPARAM_INFO
	.align		4
.L_51:
        /*0058*/ 	.byte	0x04, 0x17
        /*005a*/ 	.short	(.L_53 - .L_52)
.L_52:
        /*005c*/ 	.word	0x00000000
        /*0060*/ 	.short	0x0005
        /*0062*/ 	.short	0x0028
        /*0064*/ 	.byte	0x00, 0xf5, 0x21, 0x00


	//----- nvinfo : EIATTR_KPARAM_INFO
	.align		4
.L_53:
        /*0068*/ 	.byte	0x04, 0x17
        /*006a*/ 	.short	(.L_55 - .L_54)
.L_54:
        /*006c*/ 	.word	0x00000000
        /*0070*/ 	.short	0x0004
        /*0072*/ 	.short	0x0020
        /*0074*/ 	.byte	0x00, 0xf5, 0x21, 0x00


	//----- nvinfo : EIATTR_KPARAM_INFO
	.align		4
.L_55:
        /*0078*/ 	.byte	0x04, 0x17
        /*007a*/ 	.short	(.L_57 - .L_56)
.L_56:
        /*007c*/ 	.word	0x00000000
        /*0080*/ 	.short	0x0003
        /*0082*/ 	.short	0x0018
        /*0084*/ 	.byte	0x00, 0xf5, 0x21, 0x00


	//----- nvinfo : EIATTR_KPARAM_INFO
	.align		4
.L_57:
        /*0088*/ 	.byte	0x04, 0x17
        /*008a*/ 	.short	(.L_59 - .L_58)
.L_58:
        /*008c*/ 	.word	0x00000000
        /*0090*/ 	.short	0x0002
        /*0092*/ 	.short	0x0010
        /*0094*/ 	.byte	0x00, 0xf5, 0x21, 0x00


	//----- nvinfo : EIATTR_KPARAM_INFO
	.align		4
.L_59:
        /*0098*/ 	.byte	0x04, 0x17
        /*009a*/ 	.short	(.L_61 - .L_60)
.L_60:
        /*009c*/ 	.word	0x00000000
        /*00a0*/ 	.short	0x0001
        /*00a2*/ 	.short	0x0008
        /*00a4*/ 	.byte	0x00, 0xf5, 0x21, 0x00


	//----- nvinfo : EIATTR_KPARAM_INFO
	.align		4
.L_61:
        /*00a8*/ 	.byte	0x04, 0x17
        /*00aa*/ 	.short	(.L_63 - .L_62)
.L_62:
        /*00ac*/ 	.word	0x00000000
        /*00b0*/ 	.short	0x0000
        /*00b2*/ 	.short	0x0000
        /*00b4*/ 	.byte	0x00, 0xf5, 0x21, 0x00


	//----- nvinfo : EIATTR_SPARSE_MMA_MASK
	.align		4
.L_63:
        /*00b8*/ 	.byte	0x03, 0x50
        /*00ba*/ 	.short	0x0000


	//----- nvinfo : EIATTR_MAXREG_COUNT
	.align		4
        /*00bc*/ 	.byte	0x03, 0x1b
        /*00be*/ 	.short	0x00ff


	//----- nvinfo : EIATTR_MERCURY_ISA_VERSION
	.align		4
        /*00c0*/ 	.byte	0x03, 0x5f
        /*00c2*/ 	.short	0x0101


	//----- nvinfo : EIATTR_VRC_CTA_INIT_COUNT
	.align		4
        /*00c4*/ 	.byte	0x02, 0x4a
	.zero		1
	.zero		1


	//----- nvinfo : EIATTR_EXIT_INSTR_OFFSETS
	.align		4
        /*00c8*/ 	.byte	0x04, 0x1c
        /*00ca*/ 	.short	(.L_65 - .L_64)


	//   ....[0]....
.L_64:
        /*00cc*/ 	.word	0x00000120


	//   ....[1]....
        /*00d0*/ 	.word	0x00000180


	//   ....[2]....
        /*00d4*/ 	.word	0x00000230


	//   ....[3]....
        /*00d8*/ 	.word	0x00001b30


	//----- nvinfo : EIATTR_CRS_STACK_SIZE
	.align		4
.L_65:
        /*00dc*/ 	.byte	0x04, 0x1e
        /*00de*/ 	.short	(.L_67 - .L_66)
.L_66:
        /*00e0*/ 	.word	0x00000000


	//----- nvinfo : EIATTR_CBANK_PARAM_SIZE
	.align		4
.L_67:
        /*00e4*/ 	.byte	0x03, 0x19
        /*00e6*/ 	.short	0x0044


	//----- nvinfo : EIATTR_PARAM_CBANK
	.align		4
        /*00e8*/ 	.byte	0x04, 0x0a
        /*00ea*/ 	.short	(.L_69 - .L_68)
	.align		4
.L_68:
        /*00ec*/ 	.word	index@(.nv.constant0.dgc_dsigma_cuda_Kernel)
        /*00f0*/ 	.short	0x0380
        /*00f2*/ 	.short	0x0044


	//----- nvinfo : EIATTR_SW_WAR
	.align		4
.L_69:
        /*00f4*/ 	.byte	0x04, 0x36
        /*00f6*/ 	.short	(.L_71 - .L_70)
.L_70:
        /*00f8*/ 	.word	0x00000008
.L_71:


//--------------------- .nv.info.dgc_dy_cuda_Kernel --------------------------
	.section	.nv.info.dgc_dy_cuda_Kernel,"",@"SHT_CUDA_INFO"
	.sectionflags	@""
	.align	4


	//----- nvinfo : EIATTR_CUDA_API_VERSION
	.align		4
        /*0000*/ 	.byte	0x04, 0x37
        /*0002*/ 	.short	(.L_73 - .L_72)
.L_72:
        /*0004*/ 	.word	0x00000082


	//----- nvinfo : EIATTR_KPARAM_INFO
	.align		4
.L_73:
        /*0008*/ 	.byte	0x04, 0x17
        /*000a*/ 	.short	(.L_75 - .L_74)
.L_74:
        /*000c*/ 	.word	0x00000000
        /*0010*/ 	.short	0x000a
        /*0012*/ 	.short	0x0040
        /*0014*/ 	.byte	0x00, 0xf0, 0x11, 0x00


	//----- nvinfo : EIATTR_KPARAM_INFO
	.align		4
.L_75:
        /*0018*/ 	.byte	0x04, 0x17
        /*001a*/ 	.short	(.L_77 - .L_76)
.L_76:
        /*001c*/ 	.word	0x00000000
        /*0020*/ 	.short	0x0009
        /*0022*/ 	.short	0x003c
        /*0024*/ 	.byte	0x00, 0xf0, 0x11, 0x00


	//----- nvinfo : EIATTR_KPARAM_INFO
	.align		4
.L_77:
        /*0028*/ 	.byte	0x04, 0x17
        /*002a*/ 	.short	(.L_79 - .L_78)
.L_78:
        /*002c*/ 	.word	0x00000000
        /*0030*/ 	.short	0x0008
        /*0032*/ 	.short	0x0038
        /*0034*/ 	.byte	0x00, 0xf0, 0x11, 0x00


	//----- nvinfo : EIATTR_KPARAM_INFO
	.align		4
.L_79:
        /*0038*/ 	.byte	0x04, 0x17
        /*003a*/ 	.short	(.L_81 - .L_80)
.L_80:
        /*003c*/ 	.word	0x00000000
        /*0040*/ 	.short	0x0007
        /*0042*/ 	.short	0x0034
        /*0044*/ 	.byte	0x00, 0xf0, 0x11, 0x00


	//----- nvinfo : EIATTR_KPARAM_INFO
	.align		4
.L_81:
        /*0048*/ 	.byte	0x04, 0x17
        /*004a*/ 	.short	(.L_83 - .L_82)
.L_82:
        /*004c*/ 	.word	0x00000000
        /*0050*/ 	.short	0x0006
        /*0052*/ 	.short	0x0030
        /*0054*/ 	.byte	0x00, 0xf0, 0x11, 0x00


	//----- nvinfo : EIATTR_KPARAM_INFO
	.align		4
.L_83:
        /*0058*/ 	.byte	0x04, 0x17
        /*005a*/ 	.short	(.L_85 - .L_84)
.L_84:
        /*005c*/ 	.word	0x00000000
        /*0060*/ 	.short	0x0005
        /*0062*/ 	.short	0x0028
        /*0064*/ 	.byte	0x00, 0xf5, 0x21, 0x00


	//----- nvinfo : EIATTR_KPARAM_INFO
	.align		4
.L_85:
        /*0068*/ 	.byte	0x04, 0x17
        /*006a*/ 	.short	(.L_87 - .L_86)
.L_86:
        /*006c*/ 	.word	0x00000000
        /*0070*/ 	.short	0x0004
        /*0072*/ 	.short	0x0020
        /*0074*/ 	.byte	0x00, 0xf5, 0x21, 0x00


	//----- nvinfo : EIATTR_KPARAM_INFO
	.align		4
.L_87:
        /*0078*/ 	.byte	0x04, 0x17
        /*007a*/ 	.short	(.L_89 - .L_88)
.L_88:
        /*007c*/ 	.word	0x00000000
        /*0080*/ 	.short	0x0003
        /*0082*/ 	.short	0x0018
        /*0084*/ 	.byte	0x00, 0xf5, 0x21, 0x00


	//----- nvinfo : EIATTR_KPARAM_INFO
	.align		4
.L_89:
        /*0088*/ 	.byte	0x04, 0x17
        /*008a*/ 	.short	(.L_91 - .L_90)
.L_90:
        /*008c*/ 	.word	0x00000000
        /*0090*/ 	.short	0x0002
        /*0092*/ 	.short	0x0010
        /*0094*/ 	.byte	0x00, 0xf5, 0x21, 0x00


	//----- nvinfo : EIATTR_KPARAM_INFO
	.align		4
.L_91:
        /*0098*/ 	.byte	0x04, 0x17
        /*009a*/ 	.short	(.L_93 - .L_92)
.L_92:
        /*009c*/ 	.word	0x00000000
        /*00a0*/ 	.short	0x0001
        /*00a2*/ 	.short	0x0008
        /*00a4*/ 	.byte	0x00, 0xf5, 0x21, 0x00


	//----- nvinfo : EIATTR_KPARAM_INFO
	.align		4
.L_93:
        /*00a8*/ 	.byte	0x04, 0x17
        /*00aa*/ 	.short	(.L_95 - .L_94)
.L_94:
        /*00ac*/ 	.word	0x00000000
        /*00b0*/ 	.short	0x0000
        /*00b2*/ 	.short	0x0000
        /*00b4*/ 	.byte	0x00, 0xf5, 0x21, 0x00


	//----- nvinfo : EIATTR_SPARSE_MMA_MASK
	.align		4
.L_95:
        /*00b8*/ 	.byte	0x03, 0x50
        /*00ba*/ 	.short	0x0000


	//----- nvinfo : EIATTR_MAXREG_COUNT
	.align		4
        /*00bc*/ 	.byte	0x03, 0x1b
        /*00be*/ 	.short	0x00ff


	//----- nvinfo : EIATTR_MERCURY_ISA_VERSION
	.align		4
        /*00c0*/ 	.byte	0x03, 0x5f
        /*00c2*/ 	.short	0x0101


	//----- nvinfo : EIATTR_VRC_CTA_INIT_COUNT
	.align		4
        /*00c4*/ 	.byte	0x02, 0x4a
	.zero		1
	.zero		1


	//----- nvinfo : EIATTR_EXIT_INSTR_OFFSETS
	.align		4
        /*00c8*/ 	.byte	0x04, 0x1c
        /*00ca*/ 	.short	(.L_97 - .L_96)


	//   ....[0]....
.L_96:
        /*00cc*/ 	.word	0x00000120


	//   ....[1]....
        /*00d0*/ 	.word	0x00000180


	//   ....[2]....
        /*00d4*/ 	.word	0x00000230


	//   ....[3]....
        /*00d8*/ 	.word	0x00001b20


	//----- nvinfo : EIATTR_CRS_STACK_SIZE
	.align		4
.L_97:
        /*00dc*/ 	.byte	0x04, 0x1e
        /*00de*/ 	.short	(.L_99 - .L_98)
.L_98:
        /*00e0*/ 	.word	0x00000000


	//----- nvinfo : EIATTR_CBANK_PARAM_SIZE
	.align		4
.L_99:
        /*00e4*/ 	.byte	0x03, 0x19
        /*00e6*/ 	.short	0x0044


	//----- nvinfo : EIATTR_PARAM_CBANK
	.align		4
        /*00e8*/ 	.byte	0x04, 0x0a
        /*00ea*/ 	.short	(.L_101 - .L_100)
	.align		4
.L_100:
        /*00ec*/ 	.word	index@(.nv.constant0.dgc_dy_cuda_Kernel)
        /*00f0*/ 	.short	0x0380
        /*00f2*/ 	.short	0x0044


	//----- nvinfo : EIATTR_SW_WAR
	.align		4
.L_101:
        /*00f4*/ 	.byte	0x04, 0x36
        /*00f6*/ 	.short	(.L_103 - .L_102)
.L_102:
        /*00f8*/ 	.word	0x00000008
.L_103:


//--------------------- .nv.info.dgc_dx_cuda_Kernel --------------------------
	.section	.nv.info.dgc_dx_cuda_Kernel,"",@"SHT_CUDA_INFO"
	.sectionflags	@""
	.align	4


	//----- nvinfo : EIATTR_CUDA_API_VERSION
	.align		4
        /*0000*/ 	.byte	0x04, 0x37
        /*0002*/ 	.short	(.L_105 - .L_104)
.L_104:
        /*0004*/ 	.word	0x00000082


	//----- nvinfo : EIATTR_KPARAM_INFO
	.align		4
.L_105:
        /*0008*/ 	.byte	0x04, 0x17
        /*000a*/ 	.short	(.L_107 - .L_106)
.L_106:
        /*000c*/ 	.word	0x00000000
        /*0010*/ 	.short	0x000a
        /*0012*/ 	.short	0x0040
        /*0014*/ 	.byte	0x00, 0xf0, 0x11, 0x00


	//----- nvinfo : EIATTR_KPARAM_INFO
	.align		4
.L_107:
        /*0018*/ 	.byte	0x04, 0x17
        /*001a*/ 	.short	(.L_109 - .L_108)
.L_108:
        /*001c*/ 	.word	0x00000000
        /*0020*/ 	.short	0x0009
        /*0022*/ 	.short	0x003c
        /*0024*/ 	.byte	0x00, 0xf0, 0x11, 0x00


	//----- nvinfo : EIATTR_KPARAM_INFO
	.align		4
.L_109:
        /*0028*/ 	.byte	0x04, 0x17
        /*002a*/ 	.short	(.L_111 - .L_110)
.L_110:
        /*002c*/ 	.word	0x00000000
        /*0030*/ 	.short	0x0008
        /*0032*/ 	.short	0x0038
        /*0034*/ 	.byte	0x00, 0xf0, 0x11, 0x00


	//----- nvinfo : EIATTR_KPARAM_INFO
	.align		4
.L_111:
        /*0038*/ 	.byte	0x04, 0x17
        /*003a*/ 	.short	(.L_113 - .L_112)
.L_112:
        /*003c*/ 	.word	0x00000000
        /*0040*/ 	.short	0x0007
        /*0042*/ 	.short	0x0034
        /*0044*/ 	.byte	0x00, 0xf0, 0x11, 0x00


	//----- nvinfo : EIATTR_KPARAM_INFO
	.align		4
.L_113:
        /*0048*/ 	.byte	0x04, 0x17
        /*004a*/ 	.short	(.L_115 - .L_114)
.L_114:
        /*004c*/ 	.word	0x00000000
        /*0050*/ 	.short	0x0006
        /*0052*/ 	.short	0x0030
        /*0054*/ 	.byte	0x00, 0xf0, 0x11, 0x00


	//----- nvinfo : EIATTR_KPARAM_INFO
	.align		4
.L_115:
        /*0058*/ 	.byte	0x04, 0x17
        /*005a*/ 	.short	(.L_117 - .L_116)
.L_116:
        /*005c*/ 	.word	0x00000000
        /*0060*/ 	.short	0x0005
        /*0062*/ 	.short	0x0028
        /*0064*/ 	.byte	0x00, 0xf5, 0x21, 0x00


	//----- nvinfo : EIATTR_KPARAM_INFO
	.align		4
.L_117:
        /*0068*/ 	.byte	0x04, 0x17
        /*006a*/ 	.short	(.L_119 - .L_118)
.L_118:
        /*006c*/ 	.word	0x00000000
        /*0070*/ 	.short	0x0004
        /*0072*/ 	.short	0x0020
        /*0074*/ 	.byte	0x00, 0xf5, 0x21, 0x00


	//----- nvinfo : EIATTR_KPARAM_INFO
	.align		4
.L_119:
        /*0078*/ 	.byte	0x04, 0x17
        /*007a*/ 	.short	(.L_121 - .L_120)
.L_120:
        /*007c*/ 	.word	0x00000000
        /*0080*/ 	.short	0x0003
        /*0082*/ 	.short	0x0018
        /*0084*/ 	.byte	0x00, 0xf5, 0x21, 0x00


	//----- nvinfo : EIATTR_KPARAM_INFO
	.align		4
.L_121:
        /*0088*/ 	.byte	0x04, 0x17
        /*008a*/ 	.short	(.L_123 - .L_122)
.L_122:
        /*008c*/ 	.word	0x00000000
        /*0090*/ 	.short	0x0002
        /*0092*/ 	.short	0x0010
        /*0094*/ 	.byte	0x00, 0xf5, 0x21, 0x00


	//----- nvinfo : EIATTR_KPARAM_INFO
	.align		4
.L_123:
        /*0098*/ 	.byte	0x04, 0x17
        /*009a*/ 	.short	(.L_125 - .L_124)
.L_124:
        /*009c*/ 	.word	0x00000000
        /*00a0*/ 	.short	0x0001
        /*00a2*/ 	.short	0x0008
        /*00a4*/ 	.byte	0x00, 0xf5, 0x21, 0x00


	//----- nvinfo : EIATTR_KPARAM_INFO
	.align		4
.L_125:
        /*00a8*/ 	.byte	0x04, 0x17
        /*00aa*/ 	.short	(.L_127 - .L_126)
.L_126:
        /*00ac*/ 	.word	0x00000000
        /*00b0*/ 	.short	0x0000
        /*00b2*/ 	.short	0x0000
        /*00b4*/ 	.byte	0x00, 0xf5, 0x21, 0x00


	//----- nvinfo : EIATTR_SPARSE_MMA_MASK
	.align		4
.L_127:
        /*00b8*/ 	.byte	0x03, 0x50
        /*00ba*/ 	.short	0x0000


	//----- nvinfo : EIATTR_MAXREG_COUNT
	.align		4
        /*00bc*/ 	.byte	0x03, 0x1b
        /*00be*/ 	.short	0x00ff


	//----- nvinfo : EIATTR_MERCURY_ISA_VERSION
	.align		4
        /*00c0*/ 	.byte	0x03, 0x5f
        /*00c2*/ 	.short	0x0101


	//----- nvinfo : EIATTR_VRC_CTA_INIT_COUNT
	.align		4
        /*00c4*/ 	.byte	0x02, 0x4a
	.zero		1
	.zero		1


	//----- nvinfo : EIATTR_EXIT_INSTR_OFFSETS
	.align		4
        /*00c8*/ 	.byte	0x04, 0x1c
        /*00ca*/ 	.short	(.L_129 - .L_128)


	//   ....[0]....
.L_128:
        /*00cc*/ 	.word	0x00000120


	//   ....[1]....
        /*00d0*/ 	.word	0x00000180


	//   ....[2]....
        /*00d4*/ 	.word	0x00000230


	//   ....[3]....
        /*00d8*/ 	.word	0x00001b20


	//----- nvinfo : EIATTR_CRS_STACK_SIZE
	.align		4
.L_129:
        /*00dc*/ 	.byte	0x04, 0x1e
        /*00de*/ 	.short	(.L_131 - .L_130)
.L_130:
        /*00e0*/ 	.word	0x00000000


	//----- nvinfo : EIATTR_CBANK_PARAM_SIZE
	.align		4
.L_131:
        /*00e4*/ 	.byte	0x03, 0x19
        /*00e6*/ 	.short	0x0044


	//----- nvinfo : EIATTR_PARAM_CBANK
	.align		4
        /*00e8*/ 	.byte	0x04, 0x0a
        /*00ea*/ 	.short	(.L_133 - .L_132)
	.align		4
.L_132:
        /*00ec*/ 	.word	index@(.nv.constant0.dgc_dx_cuda_Kernel)
        /*00f0*/ 	.short	0x0380
        /*00f2*/ 	.short	0x0044


	//----- nvinfo : EIATTR_SW_WAR
	.align		4
.L_133:
        /*00f4*/ 	.byte	0x04, 0x36
        /*00f6*/ 	.short	(.L_135 - .L_134)
.L_134:
        /*00f8*/ 	.word	0x00000008
.L_135:


//--------------------- .nv.info.gc_cuda_Kernel   --------------------------
	.section	.nv.info.gc_cuda_Kernel,"",@"SHT_CUDA_INFO"
	.sectionflags	@""
	.align	4


	//----- nvinfo : EIATTR_CUDA_API_VERSION
	.align		4
        /*0000*/ 	.byte	0x04, 0x37
        /*0002*/ 	.short	(.L_137 - .L_136)
.L_136:
        /*0004*/ 	.word	0x00000082


	//----- nvinfo : EIATTR_KPARAM_INFO
	.align		4
.L_137:
        /*0008*/ 	.byte	0x04, 0x17
        /*000a*/ 	.short	(.L_139 - .L_138)
.L_138:
        /*000c*/ 	.word	0x00000000
        /*0010*/ 	.short	0x000a
        /*0012*/ 	.short	0x0040
        /*0014*/ 	.byte	0x00, 0xf0, 0x11, 0x00


	//----- nvinfo : EIATTR_KPARAM_INFO
	.align		4
.L_139:
        /*0018*/ 	.byte	0x04, 0x17
        /*001a*/ 	.short	(.L_141 - .L_140)
.L_140:
        /*001c*/ 	.word	0x00000000
        /*0020*/ 	.short	0x0009
        /*0022*/ 	.short	0x003c
        /*0024*/ 	.byte	0x00, 0xf0, 0x11, 0x00


	//----- nvinfo : EIATTR_KPARAM_INFO
	.align		4
.L_141:
        /*0028*/ 	.byte	0x04, 0x17
        /*002a*/ 	.short	(.L_143 - .L_142)
.L_142:
        /*002c*/ 	.word	0x00000000
        /*0030*/ 	.short	0x0008
        /*0032*/ 	.short	0x0038
        /*0034*/ 	.byte	0x00, 0xf0, 0x11, 0x00


	//----- nvinfo : EIATTR_KPARAM_INFO
	.align		4
.L_143:
        /*0038*/ 	.byte	0x04, 0x17
        /*003a*/ 	.short	(.L_145 - .L_144)
.L_144:
        /*003c*/ 	.word	0x00000000
        /*0040*/ 	.short	0x0007
        /*0042*/ 	.short	0x0034
        /*0044*/ 	.byte	0x00, 0xf0, 0x11, 0x00


	//----- nvinfo : EIATTR_KPARAM_INFO
	.align		4
.L_145:
        /*0048*/ 	.byte	0x04, 0x17
        /*004a*/ 	.short	(.L_147 - .L_146)
.L_146:
        /*004c*/ 	.word	0x00000000
        /*0050*/ 	.short	0x0006
        /*0052*/ 	.short	0x0030
        /*0054*/ 	.byte	0x00, 0xf0, 0x11, 0x00


	//----- nvinfo : EIATTR_KPARAM_INFO
	.align		4
.L_147:
        /*0058*/ 	.byte	0x04, 0x17
        /*005a*/ 	.short	(.L_149 - .L_148)
.L_148:
        /*005c*/ 	.word	0x00000000
        /*0060*/ 	.short	0x0005
        /*0062*/ 	.short	0x0028
        /*0064*/ 	.byte	0x00, 0xf5, 0x21, 0x00


	//----- nvinfo : EIATTR_KPARAM_INFO
	.align		4
.L_149:
        /*0068*/ 	.byte	0x04, 0x17
        /*006a*/ 	.short	(.L_151 - .L_150)
.L_150:
        /*006c*/ 	.word	0x00000000
        /*0070*/ 	.short	0x0004
        /*0072*/ 	.short	0x0020
        /*0074*/ 	.byte	0x00, 0xf5, 0x21, 0x00


	//----- nvinfo : EIATTR_KPARAM_INFO
	.align		4
.L_151:
        /*0078*/ 	.byte	0x04, 0x17
        /*007a*/ 	.short	(.L_153 - .L_152)
.L_152:
        /*007c*/ 	.word	0x00000000
        /*0080*/ 	.short	0x0003
        /*0082*/ 	.short	0x0018
        /*0084*/ 	.byte	0x00, 0xf5, 0x21, 0x00


	//----- nvinfo : EIATTR_KPARAM_INFO
	.align		4
.L_153:
        /*0088*/ 	.byte	0x04, 0x17
        /*008a*/ 	.short	(.L_155 - .L_154)
.L_154:
        /*008c*/ 	.word	0x00000000
        /*0090*/ 	.short	0x0002
        /*0092*/ 	.short	0x0010
        /*0094*/ 	.byte	0x00, 0xf5, 0x21, 0x00


	//----- nvinfo : EIATTR_KPARAM_INFO
	.align		4
.L_155:
        /*0098*/ 	.byte	0x04, 0x17
        /*009a*/ 	.short	(.L_157 - .L_156)
.L_156:
        /*009c*/ 	.word	0x00000000
        /*00a0*/ 	.short	0x0001
        /*00a2*/ 	.short	0x0008
        /*00a4*/ 	.byte	0x00, 0xf5, 0x21, 0x00


	//----- nvinfo : EIATTR_KPARAM_INFO
	.align		4
.L_157:
        /*00a8*/ 	.byte	0x04, 0x17
        /*00aa*/ 	.short	(.L_159 - .L_158)
.L_158:
        /*00ac*/ 	.word	0x00000000
        /*00b0*/ 	.short	0x0000
        /*00b2*/ 	.short	0x0000
        /*00b4*/ 	.byte	0x00, 0xf5, 0x21, 0x00


	//----- nvinfo : EIATTR_SPARSE_MMA_MASK
	.align		4
.L_159:
        /*00b8*/ 	.byte	0x03, 0x50
        /*00ba*/ 	.short	0x0000


	//----- nvinfo : EIATTR_MAXREG_COUNT
	.align		4
        /*00bc*/ 	.byte	0x03, 0x1b
        /*00be*/ 	.short	0x00ff


	//----- nvinfo : EIATTR_MERCURY_ISA_VERSION
	.align		4
        /*00c0*/ 	.byte	0x03, 0x5f
        /*00c2*/ 	.short	0x0101


	//----- nvinfo : EIATTR_VRC_CTA_INIT_COUNT
	.align		4
        /*00c4*/ 	.byte	0x02, 0x4a
	.zero		1
	.zero		1


	//----- nvinfo : EIATTR_EXIT_INSTR_OFFSETS
	.align		4
        /*00c8*/ 	.byte	0x04, 0x1c
        /*00ca*/ 	.short	(.L_161 - .L_160)


	//   ....[0]....
.L_160:
        /*00cc*/ 	.word	0x00000120


	//   ....[1]....
        /*00d0*/ 	.word	0x00000180


	//   ....[2]....
        /*00d4*/ 	.word	0x00000230


	//   ....[3]....
        /*00d8*/ 	.word	0x00001670


	//----- nvinfo : EIATTR_CRS_STACK_SIZE
	.align		4
.L_161:
        /*00dc*/ 	.byte	0x04, 0x1e
        /*00de*/ 	.short	(.L_163 - .L_162)
.L_162:
        /*00e0*/ 	.word	0x00000000


	//----- nvinfo : EIATTR_CBANK_PARAM_SIZE
	.align		4
.L_163:
        /*00e4*/ 	.byte	0x03, 0x19
        /*00e6*/ 	.short	0x0044


	//----- nvinfo : EIATTR_PARAM_CBANK
	.align		4
        /*00e8*/ 	.byte	0x04, 0x0a
        /*00ea*/ 	.short	(.L_165 - .L_164)
	.align		4
.L_164:
        /*00ec*/ 	.word	index@(.nv.constant0.gc_cuda_Kernel)
        /*00f0*/ 	.short	0x0380
        /*00f2*/ 	.short	0x0044


	//----- nvinfo : EIATTR_SW_WAR
	.align		4
.L_165:
        /*00f4*/ 	.byte	0x04, 0x36
        /*00f6*/ 	.short	(.L_167 - .L_166)
.L_166:
        /*00f8*/ 	.word	0x00000008
.L_167:


//--------------------- .nv.info.gc_using_args_arrays_cuda_Kernel --------------------------
	.section	.nv.info.gc_using_args_arrays_cuda_Kernel,"",@"SHT_CUDA_INFO"
	.sectionflags	@""
	.align	4


	//----- nvinfo : EIATTR_CUDA_API_VERSION
	.align		4
        /*0000*/ 	.byte	0x04, 0x37
        /*0002*/ 	.short	(.L_169 - .L_168)
.L_168:
        /*0004*/ 	.word	0x00000082


	//----- nvinfo : EIATTR_KPARAM_INFO
	.align		4
.L_169:
        /*0008*/ 	.byte	0x04, 0x17
        /*000a*/ 	.short	(.L_171 - .L_170)
.L_170:
        /*000c*/ 	.word	0x00000000
        /*0010*/ 	.short	0x0008
        /*0012*/ 	.short	0x0038
        /*0014*/ 	.byte	0x00, 0xf0, 0x11, 0x00


	//----- nvinfo : EIATTR_KPARAM_INFO
	.align		4
.L_171:
        /*0018*/ 	.byte	0x04, 0x17
        /*001a*/ 	.short	(.L_173 - .L_172)
.L_172:
        /*001c*/ 	.word	0x00000000
        /*0020*/ 	.short	0x0007
        /*0022*/ 	.short	0x0034
        /*0024*/ 	.byte	0x00, 0xf0, 0x11, 0x00


	//----- nvinfo : EIATTR_KPARAM_INFO
	.align		4
.L_173:
        /*0028*/ 	.byte	0x04, 0x17
        /*002a*/ 	.short	(.L_175 - .L_174)
.L_174:
        /*002c*/ 	.word	0x00000000
        /*0030*/ 	.short	0x0006
        /*0032*/ 	.short	0x0030
        /*0034*/ 	.byte	0x00, 0xf0, 0x11, 0x00


	//----- nvinfo : EIATTR_KPARAM_INFO
	.align		4
.L_175:
        /*0038*/ 	.byte	0x04, 0x17
        /*003a*/ 	.short	(.L_177 - .L_176)
.L_176:
        /*003c*/ 	.word	0x00000000
        /*0040*/ 	.short	0x0005
        /*0042*/ 	.short	0x0028
        /*0044*/ 	.byte	0x00, 0xf5, 0x21, 0x00


	//----- nvinfo : EIATTR_KPARAM_INFO
	.align		4
.L_177:
        /*0048*/ 	.byte	0x04, 0x17
        /*004a*/ 	.short	(.L_179 - .L_178)
.L_178:
        /*004c*/ 	.word	0x00000000
        /*0050*/ 	.short	0x0004
        /*0052*/ 	.short	0x0020
        /*0054*/ 	.byte	0x00, 0xf5, 0x21, 0x00


	//----- nvinfo : EIATTR_KPARAM_INFO
	.align		4
.L_179:
        /*0058*/ 	.byte	0x04, 0x17
        /*005a*/ 	.short	(.L_181 - .L_180)
.L_180:
        /*005c*/ 	.word	0x00000000
        /*0060*/ 	.short	0x0003
        /*0062*/ 	.short	0x0018
        /*0064*/ 	.byte	0x00, 0xf5, 0x21, 0x00


	//----- nvinfo : EIATTR_KPARAM_INFO
	.align		4
.L_181:
        /*0068*/ 	.byte	0x04, 0x17
        /*006a*/ 	.short	(.L_183 - .L_182)
.L_182:
        /*006c*/ 	.word	0x00000000
        /*0070*/ 	.short	0x0002
        /*0072*/ 	.short	0x0010
        /*0074*/ 	.byte	0x00, 0xf5, 0x21, 0x00


	//----- nvinfo : EIATTR_KPARAM_INFO
	.align		4
.L_183:
        /*0078*/ 	.byte	0x04, 0x17
        /*007a*/ 	.short	(.L_185 - .L_184)
.L_184:
        /*007c*/ 	.word	0x00000000
        /*0080*/ 	.short	0x0001
        /*0082*/ 	.short	0x0008
        /*0084*/ 	.byte	0x00, 0xf5, 0x21, 0x00


	//----- nvinfo : EIATTR_KPARAM_INFO
	.align		4
.L_185:
        /*0088*/ 	.byte	0x04, 0x17
        /*008a*/ 	.short	(.L_187 - .L_186)
.L_186:
        /*008c*/ 	.word	0x00000000
        /*0090*/ 	.short	0x0000
        /*0092*/ 	.short	0x0000
        /*0094*/ 	.byte	0x00, 0xf5, 0x21, 0x00


	//----- nvinfo : EIATTR_SPARSE_MMA_MASK
	.align		4
.L_187:
        /*0098*/ 	.byte	0x03, 0x50
        /*009a*/ 	.short	0x0000


	//----- nvinfo : EIATTR_MAXREG_COUNT
	.align		4
        /*009c*/ 	.byte	0x03, 0x1b
        /*009e*/ 	.short	0x00ff


	//----- nvinfo : EIATTR_MERCURY_ISA_VERSION
	.align		4
        /*00a0*/ 	.byte	0x03, 0x5f
        /*00a2*/ 	.short	0x0101


	//----- nvinfo : EIATTR_VRC_CTA_INIT_COUNT
	.align		4
        /*00a4*/ 	.byte	0x02, 0x4a
	.zero		1
	.zero		1


	//----- nvinfo : EIATTR_EXIT_INSTR_OFFSETS
	.align		4
        /*00a8*/ 	.byte	0x04, 0x1c
        /*00aa*/ 	.short	(.L_189 - .L_188)


	//   ....[0]....
.L_188:
        /*00ac*/ 	.word	0x00000070


	//   ....[1]....
        /*00b0*/ 	.word	0x000000b0


	//   ....[2]....
        /*00b4*/ 	.word	0x00000160


	//   ....[3]....
        /*00b8*/ 	.word	0x00001590


	//----- nvinfo : EIATTR_CRS_STACK_SIZE
	.align		4
.L_189:
        /*00bc*/ 	.byte	0x04, 0x1e
        /*00be*/ 	.short	(.L_191 - .L_190)
.L_190:
        /*00c0*/ 	.word	0x00000000


	//----- nvinfo : EIATTR_CBANK_PARAM_SIZE
	.align		4
.L_191:
        /*00c4*/ 	.byte	0x03, 0x19
        /*00c6*/ 	.short	0x003c


	//----- nvinfo : EIATTR_PARAM_CBANK
	.align		4
        /*00c8*/ 	.byte	0x04, 0x0a
        /*00ca*/ 	.short	(.L_193 - .L_192)
	.align		4
.L_192:
        /*00cc*/ 	.word	index@(.nv.constant0.gc_using_args_arrays_cuda_Kernel)
        /*00d0*/ 	.short	0x0380
        /*00d2*/ 	.short	0x003c


	//----- nvinfo : EIATTR_SW_WAR
	.align		4
.L_193:
        /*00d4*/ 	.byte	0x04, 0x36
        /*00d6*/ 	.short	(.L_195 - .L_194)
.L_194:
        /*00d8*/ 	.word	0x00000008
.L_195:


//--------------------- .nv.callgraph             --------------------------
	.section	.nv.callgraph,"",@"SHT_CUDA_CALLGRAPH"
	.align	4
	.sectionentsize	8
	.align		4
        /*0000*/ 	.word	0x00000000
	.align		4
        /*0004*/ 	.word	0xffffffff
	.align		4
        /*0008*/ 	.word	0x00000000
	.align		4
        /*000c*/ 	.word	0xfffffffe
	.align		4
        /*0010*/ 	.word	0x00000000
	.align		4
        /*0014*/ 	.word	0xfffffffd
	.align		4
        /*0018*/ 	.word	0x00000000
	.align		4
        /*001c*/ 	.word	0xfffffffc


//--------------------- .text.dgc_dsigma_cuda_Kernel --------------------------
	.section	.text.dgc_dsigma_cuda_Kernel,"ax",@progbits
	.align	128
        .global         dgc_dsigma_cuda_Kernel
        .type           dgc_dsigma_cuda_Kernel,@function
        .size           dgc_dsigma_cuda_Kernel,(.L_x_128 - dgc_dsigma_cuda_Kernel)
        .other          dgc_dsigma_cuda_Kernel,@"STO_CUDA_ENTRY STV_DEFAULT"
dgc_dsigma_cuda_Kernel:
.text.dgc_dsigma_cuda_Kernel:
[----:B------:R-:W-:Y:S01]  /*0000*/  LDC R1, c[0x0][0x37c] ;  /* 0x0000df00ff017b82 */ /* 0x000fe20000000800 */
[----:B------:R-:W0:Y:S07]  /*0010*/  S2R R2, SR_TID.X ;  /* 0x0000000000027919 */ /* 0x000e2e0000002100 */
[----:B------:R-:W1:Y:S01]  /*0020*/  LDC R5, c[0x0][0x364] ;  /* 0x0000d900ff057b82 */ /* 0x000e620000000800 */
[----:B------:R-:W2:Y:S01]  /*0030*/  LDCU.64 UR8, c[0x0][0x3b0] ;  /* 0x00007600ff0877ac */ /* 0x000ea20008000a00 */
[----:B------:R-:W1:Y:S01]  /*0040*/  S2R R0, SR_TID.Y ;  /* 0x0000000000007919 */ /* 0x000e620000002200 */
[----:B------:R-:W3:Y:S01]  /*0050*/  LDCU UR7, c[0x0][0x3b8] ;  /* 0x00007700ff0777ac */ /* 0x000ee20008000800 */
[----:B------:R-:W4:Y:S04]  /*0060*/  S2R R4, SR_TID.Z ;  /* 0x0000000000047919 */ /* 0x000f280000002300 */
[----:B------:R-:W0:Y:S08]  /*0070*/  S2UR UR5, SR_CTAID.X ;  /* 0x00000000000579c3 */ /* 0x000e300000002500 */
[----:B------:R-:W0:Y:S08]  /*0080*/  LDC R7, c[0x0][0x360] ;  /* 0x0000d800ff077b82 */ /* 0x000e300000000800 */
[----:B------:R-:W1:Y:S08]  /*0090*/  S2UR UR4, SR_CTAID.Y ;  /* 0x00000000000479c3 */ /* 0x000e700000002600 */
[----:B------:R-:W4:Y:S08]  /*00a0*/  S2UR UR6, SR_CTAID.Z ;  /* 0x00000000000679c3 */ /* 0x000f300000002700 */
[----:B------:R-:W4:Y:S01]  /*00b0*/  LDC R3, c[0x0][0x368] ;  /* 0x0000da00ff037b82 */ /* 0x000f220000000800 */
[----:B0-----:R-:W-:-:S05]  /*00c0*/  IMAD R7, R7, UR5, R2 ;  /* 0x0000000507077c24 */ /* 0x001fca000f8e0202 */
[----:B--2---:R-:W-:Y:S01]  /*00d0*/  ISETP.GE.AND P0, PT, R7, UR9, PT ;  /* 0x0000000907007c0c */ /* 0x004fe2000bf06270 */
[----:B-1----:R-:W-:-:S05]  /*00e0*/  IMAD R5, R5, UR4, R0 ;  /* 0x0000000405057c24 */ /* 0x002fca000f8e0200 */
[----:B------:R-:W-:Y:S01]  /*00f0*/  ISETP.GE.OR P0, PT, R5, UR8, P0 ;  /* 0x0000000805007c0c */ /* 0x000fe20008706670 */
[----:B----4-:R-:W-:-:S05]  /*0100*/  IMAD R0, R3, UR6, R4 ;  /* 0x0000000603007c24 */ /* 0x010fca000f8e0204 */
[----:B---3--:R-:W-:-:S13]  /*0110*/  ISETP.GE.OR P0, PT, R0, UR7, P0 ;  /* 0x0000000700007c0c */ /* 0x008fda0008706670 */
[----:B------:R-:W-:Y:S05]  /*0120*/  @P0 EXIT ;  /* 0x000000000000094d */ /* 0x000fea0003800000 */
[----:B------:R-:W0:Y:S01]  /*0130*/  LDC R6, c[0x0][0x3bc] ;  /* 0x0000ef00ff067b82 */ /* 0x000e220000000800 */
[----:B------:R-:W-:-:S04]  /*0140*/  IMAD R4, R0, UR8, R5 ;  /* 0x0000000800047c24 */ /* 0x000fc8000f8e0205 */
[----:B------:R-:W-:-:S03]  /*0150*/  IMAD R4, R4, UR9, R7 ;  /* 0x0000000904047c24 */ /* 0x000fc6000f8e0207 */
[----:B------:R-:W1:Y:S01]  /*0160*/  LDC.64 R2, c[0x0][0x398] ;  /* 0x0000e600ff027b82 */ /* 0x000e620000000a00 */
[----:B0-----:R-:W-:-:S13]  /*0170*/  ISETP.GE.AND P0, PT, R6, 0x1, PT ;  /* 0x000000010600780c */ /* 0x001fda0003f06270 */
[----:B-1----:R-:W-:Y:S05]  /*0180*/  @!P0 EXIT ;  /* 0x000000000000894d */ /* 0x002fea0003800000 */
[----:B------:R-:W0:Y:S01]  /*0190*/  LDCU.64 UR16, c[0x0][0x358] ;  /* 0x00006b00ff1077ac */ /* 0x000e220008000a00 */
[----:B------:R-:W-:Y:S01]  /*01a0*/  IMAD.WIDE.U32 R2, R0, 0x8, R2 ;  /* 0x0000000800027825 */ /* 0x000fe200078e0002 */
[----:B------:R-:W1:Y:S01]  /*01b0*/  LDC.64 R26, c[0x0][0x390] ;  /* 0x0000e400ff1a7b82 */ /* 0x000e620000000a00 */
[----:B------:R-:W2:Y:S07]  /*01c0*/  LDCU UR4, c[0x0][0x3c0] ;  /* 0x00007800ff0477ac */ /* 0x000eae0008000800 */
[----:B------:R-:W3:Y:S01]  /*01d0*/  LDC.64 R24, c[0x0][0x388] ;  /* 0x0000e200ff187b82 */ /* 0x000ee20000000a00 */
[----:B0-----:R-:W5:Y:S01]  /*01e0*/  LDG.E.64 R2, desc[UR16][R2.64] ;  /* 0x0000001002027981 */ /* 0x001f62000c1e1b00 */
[----:B--2---:R-:W-:Y:S01]  /*01f0*/  UISETP.GE.AND UP0, UPT, UR4, 0x1, UPT ;  /* 0x000000010400788c */ /* 0x004fe2000bf06270 */
[----:B-1----:R-:W-:-:S05]  /*0200*/  IMAD.WIDE.U32 R26, R5, 0x8, R26 ;  /* 0x00000008051a7825 */ /* 0x002fca00078e001a */
[----:B------:R-:W-:Y:S01]  /*0210*/  PLOP3.LUT P0, PT, PT, PT, UP0, 0x80, 0x8 ;  /* 0x000000000008781c */ /* 0x000fe20003f0f008 */
[----:B---3--:R-:W-:-:S12]  /*0220*/  IMAD.WIDE R24, R7, 0x8, R24 ;  /* 0x0000000807187825 */ /* 0x008fd800078e0218 */
[----:B------:R-:W-:Y:S05]  /*0230*/  @!P0 EXIT ;  /* 0x000000000000894d */ /* 0x000fea0003800000 */
[----:B------:R-:W5:Y:S01]  /*0240*/  LDG.E.64 R26, desc[UR16][R26.64] ;  /* 0x000000101a1a7981 */ /* 0x000f62000c1e1b00 */
[----:B------:R-:W0:Y:S03]  /*0250*/  LDCU.64 UR6, c[0x0][0x380] ;  /* 0x00007000ff0677ac */ /* 0x000e260008000a00 */
[----:B------:R-:W5:Y:S01]  /*0260*/  LDG.E.64 R24, desc[UR16][R24.64] ;  /* 0x0000001018187981 */ /* 0x000f62000c1e1b00 */
[----:B------:R-:W1:Y:S01]  /*0270*/  LDCU.64 UR10, c[0x0][0x3a0] ;  /* 0x00007400ff0a77ac */ /* 0x000e620008000a00 */
[C---:B-----5:R-:W-:Y:S02]  /*0280*/  DADD R22, R2.reuse, R2 ;  /* 0x0000000002167229 */ /* 0x060fe40000000002 */
[----:B------:R-:W-:Y:S01]  /*0290*/  DMUL R20, R2, R2 ;  /* 0x0000000202147228 */ /* 0x000fe20000000000 */
[----:B------:R-:W-:-:S05]  /*02a0*/  ULOP3.LUT UR15, UR4, 0x7ffffffe, URZ, 0xc0, !UPT ;  /* 0x7ffffffe040f7892 */ /* 0x000fca000f8ec0ff */
[C---:B------:R-:W-:Y:S02]  /*02b0*/  DMUL R22, R2.reuse, R22 ;  /* 0x0000001602167228 */ /* 0x040fe40000000000 */
[----:B------:R-:W-:Y:S01]  /*02c0*/  DMUL R20, R2, R20 ;  /* 0x0000001402147228 */ /* 0x000fe20000000000 */
[----:B------:R-:W-:Y:S01]  /*02d0*/  IMAD R3, R6, UR4, RZ ;  /* 0x0000000406037c24 */ /* 0x000fe2000f8e02ff */
[----:B0-----:R-:W-:Y:S01]  /*02e0*/  UIADD3 UR5, UP0, UPT, UR6, 0x8, URZ ;  /* 0x0000000806057890 */ /* 0x001fe2000ff1e0ff */
[----:B------:R-:W-:Y:S02]  /*02f0*/  UMOV UR4, URZ ;  /* 0x000000ff00047c82 */ /* 0x000fe40008000000 */
[----:B------:R-:W-:Y:S01]  /*0300*/  IMAD R2, R4, R3, RZ ;  /* 0x0000000304027224 */ /* 0x000fe200078e02ff */
[----:B------:R-:W-:Y:S02]  /*0310*/  UIADD3.X UR8, UPT, UPT, URZ, UR7, URZ, UP0, !UPT ;  /* 0x00000007ff087290 */ /* 0x000fe400087fe4ff */
[----:B-1----:R-:W-:-:S04]  /*0320*/  UIADD3 UR9, UP0, UPT, UR10, 0x8, URZ ;  /* 0x000000080a097890 */ /* 0x002fc8000ff1e0ff */
[----:B------:R-:W-:Y:S02]  /*0330*/  UIADD3.X UR10, UPT, UPT, URZ, UR11, URZ, UP0, !UPT ;  /* 0x0000000bff0a7290 */ /* 0x000fe400087fe4ff */
[----:B------:R-:W-:-:S12]  /*0340*/  UIADD3 UR11, UPT, UPT, -UR15, URZ, URZ ;  /* 0x000000ff0f0b7290 */ /* 0x000fd8000fffe1ff */
.L_x_21:
[----:B0-----:R-:W0:Y:S01]  /*0350*/  LDCU UR12, c[0x0][0x3c0] ;  /* 0x00007800ff0c77ac */ /* 0x001e220008000800 */
[----:B-1----:R-:W-:Y:S01]  /*0360*/  CS2R R4, SRZ ;  /* 0x0000000000047805 */ /* 0x002fe2000001ff00 */
[----:B------:R-:W1:Y:S01]  /*0370*/  LDCU.64 UR6, c[0x0][0x3a8] ;  /* 0x00007500ff0677ac */ /* 0x000e620008000a00 */
[----:B------:R-:W2:Y:S01]  /*0380*/  LDCU UR13, c[0x0][0x3bc] ;  /* 0x00007780ff0d77ac */ /* 0x000ea20008000800 */
[----:B0-----:R-:W-:Y:S02]  /*0390*/  UISETP.NE.AND UP1, UPT, UR12, 0x1, UPT ;  /* 0x000000010c00788c */ /* 0x001fe4000bf25270 */
[----:B-1----:R-:W-:Y:S02]  /*03a0*/  UIMAD.WIDE.U32 UR6, UR4, 0x8, UR6 ;  /* 0x00000008040678a5 */ /* 0x002fe4000f8e0006 */
[----:B------:R-:W-:-:S04]  /*03b0*/  UIADD3 UR4, UPT, UPT, UR4, 0x1, URZ ;  /* 0x0000000104047890 */ /* 0x000fc8000fffe0ff */
[----:B--2---:R-:W-:Y:S01]  /*03c0*/  UISETP.NE.AND UP0, UPT, UR4, UR13, UPT ;  /* 0x0000000d0400728c */ /* 0x004fe2000bf05270 */
[----:B------:R-:W-:Y:S10]  /*03d0*/  BRA.U !UP1, `(.L_x_0) ;  /* 0x0000000d09e07547 */ /* 0x000ff4000b800000 */
[----:B------:R-:W-:Y:S01]  /*03e0*/  UMOV UR12, UR9 ;  /* 0x00000009000c7c82 */ /* 0x000fe20008000000 */
[----:B------:R-:W-:Y:S01]  /*03f0*/  UMOV UR13, UR10 ;  /* 0x0000000a000d7c82 */ /* 0x000fe20008000000 */
[----:B------:R-:W-:-:S05]  /*0400*/  UMOV UR14, UR11 ;  /* 0x0000000b000e7c82 */ /* 0x000fca0008000000 */
.L_x_13:
[----:B------:R-:W-:Y:S02]  /*0410*/  IMAD.U32 R16, RZ, RZ, UR12 ;  /* 0x0000000cff107e24 */ /* 0x000fe4000f8e00ff */
[----:B------:R-:W-:-:S05]  /*0420*/  IMAD.U32 R17, RZ, RZ, UR13 ;  /* 0x0000000dff117e24 */ /* 0x000fca000f8e00ff */
[----:B0-----:R-:W2:Y:S01]  /*0430*/  LDG.E.64 R6, desc[UR16][R16.64+-0x8] ;  /* 0xfffff81010067981 */ /* 0x001ea2000c1e1b00 */
[----:B------:R-:W-:Y:S02]  /*0440*/  IMAD.U32 R12, RZ, RZ, UR6 ;  /* 0x00000006ff0c7e24 */ /* 0x000fe4000f8e00ff */
[----:B------:R-:W-:-:S05]  /*0450*/  IMAD.U32 R13, RZ, RZ, UR7 ;  /* 0x00000007ff0d7e24 */ /* 0x000fca000f8e00ff */
[----:B------:R-:W3:Y:S01]  /*0460*/  LDG.E.64 R4, desc[UR16][R12.64] ;  /* 0x000000100c047981 */ /* 0x000ee2000c1e1b00 */
[----:B------:R-:W0:Y:S01]  /*0470*/  MUFU.RCP64H R9, R23 ;  /* 0x0000001700097308 */ /* 0x000e220000001800 */
[----:B------:R-:W-:Y:S01]  /*0480*/  IMAD.MOV.U32 R8, RZ, RZ, 0x1 ;  /* 0x00000001ff087424 */ /* 0x000fe200078e00ff */
[----:B------:R-:W-:Y:S01]  /*0490*/  UIADD3 UR14, UPT, UPT, UR14, 0x2, URZ ;  /* 0x000000020e0e7890 */ /* 0x000fe2000fffe0ff */
[----:B------:R-:W-:Y:S03]  /*04a0*/  BSSY.RECONVERGENT B0, `(.L_x_1) ;  /* 0x0000019000007945 */ /* 0x000fe60003800200 */
[----:B------:R-:W-:Y:S01]  /*04b0*/  UISETP.NE.AND UP2, UPT, UR14, URZ, UPT ;  /* 0x000000ff0e00728c */ /* 0x000fe2000bf45270 */
[----:B0-----:R-:W-:-:S08]  /*04c0*/  DFMA R10, -R22, R8, 1 ;  /* 0x3ff00000160a742b */ /* 0x001fd00000000108 */
[----:B------:R-:W-:-:S08]  /*04d0*/  DFMA R10, R10, R10, R10 ;  /* 0x0000000a0a0a722b */ /* 0x000fd0000000000a */
[----:B------:R-:W-:Y:S02]  /*04e0*/  DFMA R10, R8, R10, R8 ;  /* 0x0000000a080a722b */ /* 0x000fe40000000008 */
[----:B--2---:R-:W-:-:S08]  /*04f0*/  DADD R6, -R24, R6 ;  /* 0x0000000018067229 */ /* 0x004fd00000000106 */
[----:B------:R-:W-:Y:S02]  /*0500*/  DMUL R14, R6, R6 ;  /* 0x00000006060e7228 */ /* 0x000fe40000000000 */
[----:B---3--:R-:W-:Y:S02]  /*0510*/  DADD R4, -R26, R4 ;  /* 0x000000001a047229 */ /* 0x008fe40000000104 */
[----:B------:R-:W-:-:S06]  /*0520*/  DFMA R6, -R22, R10, 1 ;  /* 0x3ff000001606742b */ /* 0x000fcc000000010a */
[----:B------:R-:W-:Y:S02]  /*0530*/  DFMA R14, R4, R4, R14 ;  /* 0x00000004040e722b */ /* 0x000fe4000000000e */
[----:B------:R-:W-:-:S08]  /*0540*/  DFMA R6, R10, R6, R10 ;  /* 0x000000060a06722b */ /* 0x000fd0000000000a */
[----:B------:R-:W-:-:S08]  /*0550*/  DMUL R4, R14, -R6 ;  /* 0x800000060e047228 */ /* 0x000fd00000000000 */
[----:B------:R-:W-:-:S08]  /*0560*/  DFMA R8, -R22, R4, -R14 ;  /* 0x000000041608722b */ /* 0x000fd0000000090e */
[----:B------:R-:W-:Y:S02]  /*0570*/  DFMA R4, R6, R8, R4 ;  /* 0x000000080604722b */ /* 0x000fe40000000004 */
[----:B------:R-:W-:-:S08]  /*0580*/  DADD R8, -RZ, -R14 ;  /* 0x00000000ff087229 */ /* 0x000fd0000000090e */
[----:B------:R-:W-:Y:S02]  /*0590*/  FFMA R0, RZ, R23, R5 ;  /* 0x00000017ff007223 */ /* 0x000fe40000000005 */
[----:B------:R-:W-:-:S03]  /*05a0*/  FSETP.GEU.AND P1, PT, |R9|, 6.5827683646048100446e-37, PT ;  /* 0x036000000900780b */ /* 0x000fc60003f2e200 */
[----:B------:R-:W-:-:S13]  /*05b0*/  FSETP.GT.AND P0, PT, |R0|, 1.469367938527859385e-39, PT ;  /* 0x001000000000780b */ /* 0x000fda0003f04200 */
[----:B------:R-:W-:Y:S05]  /*05c0*/  @P0 BRA P1, `(.L_x_2) ;  /* 0x0000000000180947 */ /* 0x000fea0000800000 */
[----:B------:R-:W-:Y:S01]  /*05d0*/  MOV R10, R22 ;  /* 0x00000016000a7202 */ /* 0x000fe20000000f00 */
[----:B------:R-:W-:Y:S01]  /*05e0*/  IMAD.MOV.U32 R11, RZ, RZ, R23 ;  /* 0x000000ffff0b7224 */ /* 0x000fe200078e0017 */
[----:B------:R-:W-:-:S07]  /*05f0*/  MOV R0, 0x610 ;  /* 0x0000061000007802 */ /* 0x000fce0000000f00 */
[----:B------:R-:W-:Y:S05]  /*0600*/  CALL.REL.NOINC `($__internal_0_$__cuda_sm20_div_rn_f64_full) ;  /* 0x00000014004c7944 */ /* 0x000fea0003c00000 */
[----:B------:R-:W-:Y:S02]  /*0610*/  IMAD.MOV.U32 R4, RZ, RZ, R6 ;  /* 0x000000ffff047224 */ /* 0x000fe400078e0006 */
[----:B------:R-:W-:-:S07]  /*0620*/  IMAD.MOV.U32 R5, RZ, RZ, R7 ;  /* 0x000000ffff057224 */ /* 0x000fce00078e0007 */
.L_x_2:
[----:B------:R-:W-:Y:S05]  /*0630*/  BSYNC.RECONVERGENT B0 ;  /* 0x0000000000007941 */ /* 0x000fea0003800200 */
.L_x_1:
[----:B------:R-:W-:Y:S01]  /*0640*/  IMAD.MOV.U32 R8, RZ, RZ, 0x652b82fe ;  /* 0x652b82feff087424 */ /* 0x000fe200078e00ff */
[----:B------:R-:W-:Y:S01]  /*0650*/  UMOV UR18, 0xfefa39ef ;  /* 0xfefa39ef00127882 */ /* 0x000fe20000000000 */
[----:B------:R-:W-:Y:S01]  /*0660*/  IMAD.MOV.U32 R9, RZ, RZ, 0x3ff71547 ;  /* 0x3ff71547ff097424 */ /* 0x000fe200078e00ff */
[----:B------:R-:W-:Y:S01]  /*0670*/  UMOV UR19, 0x3fe62e42 ;  /* 0x3fe62e4200137882 */ /* 0x000fe20000000000 */
[----:B------:R-:W0:Y:S01]  /*0680*/  MUFU.RCP64H R13, R21 ;  /* 0x00000015000d7308 */ /* 0x000e220000001800 */
[----:B------:R-:W-:Y:S01]  /*0690*/  IMAD.MOV.U32 R12, RZ, RZ, 0x1 ;  /* 0x00000001ff0c7424 */ /* 0x000fe200078e00ff */
[----:B------:R-:W-:Y:S01]  /*06a0*/  FSETP.GEU.AND P2, PT, |R5|, 4.1917929649353027344, PT ;  /* 0x4086232b0500780b */ /* 0x000fe20003f4e200 */
[----:B------:R-:W-:Y:S01]  /*06b0*/  BSSY.RECONVERGENT B0, `(.L_x_3) ;  /* 0x0000043000007945 */ /* 0x000fe20003800200 */
[----:B------:R-:W-:Y:S01]  /*06c0*/  DFMA R8, R4, R8, 6.75539944105574400000e+15 ;  /* 0x433800000408742b */ /* 0x000fe20000000008 */
[----:B------:R-:W-:-:S07]  /*06d0*/  FSETP.GEU.AND P1, PT, |R15|, 6.5827683646048100446e-37, PT ;  /* 0x036000000f00780b */ /* 0x000fce0003f2e200 */
[----:B------:R-:W-:Y:S02]  /*06e0*/  DADD R10, R8, -6.75539944105574400000e+15 ;  /* 0xc3380000080a7429 */ /* 0x000fe40000000000 */
[----:B0-----:R-:W-:-:S06]  /*06f0*/  DFMA R16, -R20, R12, 1 ;  /* 0x3ff000001410742b */ /* 0x001fcc000000010c */
[----:B------:R-:W-:Y:S01]  /*0700*/  DFMA R6, R10, -UR18, R4 ;  /* 0x800000120a067c2b */ /* 0x000fe20008000004 */
[----:B------:R-:W-:Y:S01]  /*0710*/  UMOV UR18, 0x3b39803f ;  /* 0x3b39803f00127882 */ /* 0x000fe20000000000 */
[----:B------:R-:W-:Y:S01]  /*0720*/  UMOV UR19, 0x3c7abc9e ;  /* 0x3c7abc9e00137882 */ /* 0x000fe20000000000 */
[----:B------:R-:W-:-:S05]  /*0730*/  DFMA R16, R16, R16, R16 ;  /* 0x000000101010722b */ /* 0x000fca0000000010 */
[----:B------:R-:W-:Y:S01]  /*0740*/  DFMA R10, R10, -UR18, R6 ;  /* 0x800000120a0a7c2b */ /* 0x000fe20008000006 */
[----:B------:R-:W-:Y:S01]  /*0750*/  UMOV UR18, 0x69ce2bdf ;  /* 0x69ce2bdf00127882 */ /* 0x000fe20000000000 */
[----:B------:R-:W-:Y:S01]  /*0760*/  MOV R6, 0xfca213ea ;  /* 0xfca213ea00067802 */ /* 0x000fe20000000f00 */
[----:B------:R-:W-:Y:S01]  /*0770*/  IMAD.MOV.U32 R7, RZ, RZ, 0x3e928af3 ;  /* 0x3e928af3ff077424 */ /* 0x000fe200078e00ff */
[----:B------:R-:W-:Y:S01]  /*0780*/  UMOV UR19, 0x3e5ade15 ;  /* 0x3e5ade1500137882 */ /* 0x000fe20000000000 */
[----:B------:R-:W-:-:S04]  /*0790*/  DFMA R16, R12, R16, R12 ;  /* 0x000000100c10722b */ /* 0x000fc8000000000c */
[----:B------:R-:W-:Y:S01]  /*07a0*/  DFMA R6, R10, UR18, R6 ;  /* 0x000000120a067c2b */ /* 0x000fe20008000006 */
[----:B------:R-:W-:Y:S01]  /*07b0*/  UMOV UR18, 0x62401315 ;  /* 0x6240131500127882 */ /* 0x000fe20000000000 */
[----:B------:R-:W-:Y:S02]  /*07c0*/  UMOV UR19, 0x3ec71dee ;  /* 0x3ec71dee00137882 */ /* 0x000fe40000000000 */
[----:B------:R-:W-:-:S04]  /*07d0*/  DFMA R12, -R20, R16, 1 ;  /* 0x3ff00000140c742b */ /* 0x000fc80000000110 */
[----:B------:R-:W-:Y:S01]  /*07e0*/  DFMA R6, R10, R6, UR18 ;  /* 0x000000120a067e2b */ /* 0x000fe20008000006 */
[----:B------:R-:W-:Y:S01]  /*07f0*/  UMOV UR18, 0x7c89eb71 ;  /* 0x7c89eb7100127882 */ /* 0x000fe20000000000 */
[----:B------:R-:W-:Y:S02]  /*0800*/  UMOV UR19, 0x3efa0199 ;  /* 0x3efa019900137882 */ /* 0x000fe40000000000 */
[----:B------:R-:W-:-:S04]  /*0810*/  DFMA R16, R16, R12, R16 ;  /* 0x0000000c1010722b */ /* 0x000fc80000000010 */
[----:B------:R-:W-:Y:S01]  /*0820*/  DFMA R6, R10, R6, UR18 ;  /* 0x000000120a067e2b */ /* 0x000fe20008000006 */
[----:B------:R-:W-:Y:S01]  /*0830*/  UMOV UR18, 0x14761f65 ;  /* 0x14761f6500127882 */ /* 0x000fe20000000000 */
[----:B------:R-:W-:Y:S02]  /*0840*/  UMOV UR19, 0x3f2a01a0 ;  /* 0x3f2a01a000137882 */ /* 0x000fe40000000000 */
[----:B------:R-:W-:-:S04]  /*0850*/  DMUL R18, R14, R16 ;  /* 0x000000100e127228 */ /* 0x000fc80000000000 */
[----:B------:R-:W-:Y:S01]  /*0860*/  DFMA R6, R10, R6, UR18 ;  /* 0x000000120a067e2b */ /* 0x000fe20008000006 */
[----:B------:R-:W-:Y:S01]  /*0870*/  UMOV UR18, 0x1852b7af ;  /* 0x1852b7af00127882 */ /* 0x000fe20000000000 */
[----:B------:R-:W-:Y:S02]  /*0880*/  UMOV UR19, 0x3f56c16c ;  /* 0x3f56c16c00137882 */ /* 0x000fe40000000000 */
[----:B------:R-:W-:-:S04]  /*0890*/  DFMA R28, -R20, R18, R14 ;  /* 0x00000012141c722b */ /* 0x000fc8000000010e */
[----:B------:R-:W-:Y:S01]  /*08a0*/  DFMA R6, R10, R6, UR18 ;  /* 0x000000120a067e2b */ /* 0x000fe20008000006 */
[----:B------:R-:W-:Y:S01]  /*08b0*/  UMOV UR18, 0x11122322 ;  /* 0x1112232200127882 */ /* 0x000fe20000000000 */
[----:B------:R-:W-:-:S06]  /*08c0*/  UMOV UR19, 0x3f811111 ;  /* 0x3f81111100137882 */ /* 0x000fcc0000000000 */
        /* <DEDUP_REMOVED lines=9> */
[----:B------:R-:W-:Y:S02]  /*0960*/  DFMA R12, R10, R6, UR18 ;  /* 0x000000120a0c7e2b */ /* 0x000fe40008000006 */
[----:B------:R-:W-:Y:S01]  /*0970*/  DFMA R6, R16, R28, R18 ;  /* 0x0000001c1006722b */ /* 0x000fe20000000012 */
[----:B------:R-:W-:Y:S02]  /*0980*/  IMAD.U32 R18, RZ, RZ, UR5 ;  /* 0x00000005ff127e24 */ /* 0x000fe4000f8e00ff */
[----:B------:R-:W-:-:S03]  /*0990*/  IMAD.U32 R19, RZ, RZ, UR8 ;  /* 0x00000008ff137e24 */ /* 0x000fc6000f8e00ff */
[----:B------:R-:W-:-:S04]  /*09a0*/  DFMA R12, R10, R12, 1 ;  /* 0x3ff000000a0c742b */ /* 0x000fc8000000000c */
[----:B------:R-:W-:-:S04]  /*09b0*/  FFMA R0, RZ, R21, R7 ;  /* 0x00000015ff007223 */ /* 0x000fc80000000007 */
[----:B------:R-:W-:Y:S01]  /*09c0*/  DFMA R12, R10, R12, 1 ;  /* 0x3ff000000a0c742b */ /* 0x000fe2000000000c */
[----:B------:R-:W-:-:S09]  /*09d0*/  FSETP.GT.AND P0, PT, |R0|, 1.469367938527859385e-39, PT ;  /* 0x001000000000780b */ /* 0x000fd20003f04200 */
[----:B------:R-:W-:Y:S01]  /*09e0*/  IMAD R17, R8, 0x100000, R13 ;  /* 0x0010000008117824 */ /* 0x000fe200078e020d */
[----:B------:R-:W-:Y:S01]  /*09f0*/  MOV R16, R12 ;  /* 0x0000000c00107202 */ /* 0x000fe20000000f00 */
[----:B------:R-:W-:Y:S06]  /*0a00*/  @!P2 BRA `(.L_x_4) ;  /* 0x000000000034a947 */ /* 0x000fec0003800000 */
[----:B------:R-:W-:Y:S01]  /*0a10*/  FSETP.GEU.AND P3, PT, |R5|, 4.2275390625, PT ;  /* 0x408748000500780b */ /* 0x000fe20003f6e200 */
[C---:B------:R-:W-:Y:S02]  /*0a20*/  DADD R10, R4.reuse, +INF ;  /* 0x7ff00000040a7429 */ /* 0x040fe40000000000 */
[----:B------:R-:W-:-:S08]  /*0a30*/  DSETP.GEU.AND P2, PT, R4, RZ, PT ;  /* 0x000000ff0400722a */ /* 0x000fd00003f4e000 */
[----:B------:R-:W-:Y:S02]  /*0a40*/  FSEL R16, R10, RZ, P2 ;  /* 0x000000ff0a107208 */ /* 0x000fe40001000000 */
[----:B------:R-:W-:Y:S01]  /*0a50*/  @!P3 LEA.HI R0, R8, R8, RZ, 0x1 ;  /* 0x000000080800b211 */ /* 0x000fe200078f08ff */
[----:B------:R-:W-:Y:S01]  /*0a60*/  @!P3 IMAD.MOV.U32 R4, RZ, RZ, R12 ;  /* 0x000000ffff04b224 */ /* 0x000fe200078e000c */
[----:B------:R-:W-:Y:S02]  /*0a70*/  FSEL R17, R11, RZ, P2 ;  /* 0x000000ff0b117208 */ /* 0x000fe40001000000 */
[----:B------:R-:W-:-:S05]  /*0a80*/  @!P3 SHF.R.S32.HI R5, RZ, 0x1, R0 ;  /* 0x00000001ff05b819 */ /* 0x000fca0000011400 */
[----:B------:R-:W-:Y:S02]  /*0a90*/  @!P3 IMAD.IADD R8, R8, 0x1, -R5 ;  /* 0x000000010808b824 */ /* 0x000fe400078e0a05 */
[----:B------:R-:W-:-:S03]  /*0aa0*/  @!P3 IMAD R5, R5, 0x100000, R13 ;  /* 0x001000000505b824 */ /* 0x000fc600078e020d */
[----:B------:R-:W-:Y:S01]  /*0ab0*/  @!P3 LEA R9, R8, 0x3ff00000, 0x14 ;  /* 0x3ff000000809b811 */ /* 0x000fe200078ea0ff */
[----:B------:R-:W-:-:S06]  /*0ac0*/  @!P3 IMAD.MOV.U32 R8, RZ, RZ, RZ ;  /* 0x000000ffff08b224 */ /* 0x000fcc00078e00ff */
[----:B------:R-:W-:-:S11]  /*0ad0*/  @!P3 DMUL R16, R4, R8 ;  /* 0x000000080410b228 */ /* 0x000fd60000000000 */
.L_x_4:
[----:B------:R-:W-:Y:S05]  /*0ae0*/  BSYNC.RECONVERGENT B0 ;  /* 0x0000000000007941 */ /* 0x000fea0003800200 */
.L_x_3:
[----:B------:R-:W-:Y:S01]  /*0af0*/  BSSY.RECONVERGENT B0, `(.L_x_5) ;  /* 0x0000009000007945 */ /* 0x000fe20003800200 */
[----:B------:R-:W-:-:S03]  /*0b00*/  IMAD.WIDE R18, R2, 0x8, R18 ;  /* 0x0000000802127825 */ /* 0x000fc600078e0212 */
[----:B------:R-:W-:Y:S05]  /*0b10*/  @P0 BRA P1, `(.L_x_6) ;  /* 0x0000000000180947 */ /* 0x000fea0000800000 */
[----:B------:R-:W-:Y:S01]  /*0b20*/  IMAD.MOV.U32 R8, RZ, RZ, R14 ;  /* 0x000000ffff087224 */ /* 0x000fe200078e000e */
[----:B------:R-:W-:Y:S01]  /*0b30*/  MOV R9, R15 ;  /* 0x0000000f00097202 */ /* 0x000fe20000000f00 */
[----:B------:R-:W-:Y:S01]  /*0b40*/  IMAD.MOV.U32 R10, RZ, RZ, R20 ;  /* 0x000000ffff0a7224 */ /* 0x000fe200078e0014 */
[----:B------:R-:W-:Y:S01]  /*0b50*/  MOV R0, 0xb80 ;  /* 0x00000b8000007802 */ /* 0x000fe20000000f00 */
[----:B------:R-:W-:-:S07]  /*0b60*/  IMAD.MOV.U32 R11, RZ, RZ, R21 ;  /* 0x000000ffff0b7224 */ /* 0x000fce00078e0015 */
[----:B------:R-:W-:Y:S05]  /*0b70*/  CALL.REL.NOINC `($__internal_0_$__cuda_sm20_div_rn_f64_full) ;  /* 0x0000000c00f07944 */ /* 0x000fea0003c00000 */
.L_x_6:
[----:B------:R-:W-:Y:S05]  /*0b80*/  BSYNC.RECONVERGENT B0 ;  /* 0x0000000000007941 */ /* 0x000fea0003800200 */
.L_x_5:
[----:B------:R-:W-:Y:S01]  /*0b90*/  DMUL R6, R6, R16 ;  /* 0x0000001006067228 */ /* 0x000fe20000000000 */
[----:B------:R-:W-:Y:S02]  /*0ba0*/  IMAD.U32 R28, RZ, RZ, UR12 ;  /* 0x0000000cff1c7e24 */ /* 0x000fe4000f8e00ff */
[----:B------:R-:W-:-:S04]  /*0bb0*/  IMAD.U32 R29, RZ, RZ, UR13 ;  /* 0x0000000dff1d7e24 */ /* 0x000fc8000f8e00ff */
[----:B------:R0:W-:Y:S01]  /*0bc0*/  STG.E.64 desc[UR16][R18.64+-0x8], R6 ;  /* 0xfffff80612007986 */ /* 0x0001e2000c101b10 */
[----:B------:R-:W-:-:S03]  /*0bd0*/  IMAD.U32 R14, RZ, RZ, UR6 ;  /* 0x00000006ff0e7e24 */ /* 0x000fc6000f8e00ff */
[----:B------:R-:W2:Y:S01]  /*0be0*/  LDG.E.64 R8, desc[UR16][R28.64] ;  /* 0x000000101c087981 */ /* 0x000ea2000c1e1b00 */
[----:B------:R-:W-:-:S05]  /*0bf0*/  MOV R15, UR7 ;  /* 0x00000007000f7c02 */ /* 0x000fca0008000f00 */
[----:B------:R-:W3:Y:S01]  /*0c00*/  LDG.E.64 R4, desc[UR16][R14.64] ;  /* 0x000000100e047981 */ /* 0x000ee2000c1e1b00 */
[----:B------:R-:W1:Y:S01]  /*0c10*/  MUFU.RCP64H R11, R23 ;  /* 0x00000017000b7308 */ /* 0x000e620000001800 */
[----:B------:R-:W-:Y:S01]  /*0c20*/  IMAD.MOV.U32 R10, RZ, RZ, 0x1 ;  /* 0x00000001ff0a7424 */ /* 0x000fe200078e00ff */
[----:B------:R-:W-:Y:S05]  /*0c30*/  BSSY.RECONVERGENT B0, `(.L_x_7) ;  /* 0x0000018000007945 */ /* 0x000fea0003800200 */
[----:B-1----:R-:W-:-:S08]  /*0c40*/  DFMA R12, -R22, R10, 1 ;  /* 0x3ff00000160c742b */ /* 0x002fd0000000010a */
[----:B------:R-:W-:-:S08]  /*0c50*/  DFMA R12, R12, R12, R12 ;  /* 0x0000000c0c0c722b */ /* 0x000fd0000000000c */
[----:B------:R-:W-:-:S08]  /*0c60*/  DFMA R12, R10, R12, R10 ;  /* 0x0000000c0a0c722b */ /* 0x000fd0000000000a */
[----:B0-----:R-:W-:-:S08]  /*0c70*/  DFMA R6, -R22, R12, 1 ;  /* 0x3ff000001606742b */ /* 0x001fd0000000010c */
[----:B------:R-:W-:Y:S02]  /*0c80*/  DFMA R12, R12, R6, R12 ;  /* 0x000000060c0c722b */ /* 0x000fe4000000000c */
[----:B--2---:R-:W-:Y:S02]  /*0c90*/  DADD R8, -R24, R8 ;  /* 0x0000000018087229 */ /* 0x004fe40000000108 */
[----:B---3--:R-:W-:-:S06]  /*0ca0*/  DADD R4, -R26, R4 ;  /* 0x000000001a047229 */ /* 0x008fcc0000000104 */
[----:B------:R-:W-:-:S08]  /*0cb0*/  DMUL R16, R8, R8 ;  /* 0x0000000808107228 */ /* 0x000fd00000000000 */
[----:B------:R-:W-:-:S08]  /*0cc0*/  DFMA R16, R4, R4, R16 ;  /* 0x000000040410722b */ /* 0x000fd00000000010 */
[----:B------:R-:W-:Y:S02]  /*0cd0*/  DMUL R4, R12, -R16 ;  /* 0x800000100c047228 */ /* 0x000fe40000000000 */
[----:B------:R-:W-:-:S06]  /*0ce0*/  DADD R8, -RZ, -R16 ;  /* 0x00000000ff087229 */ /* 0x000fcc0000000910 */
[----:B------:R-:W-:-:S04]  /*0cf0*/  DFMA R6, -R22, R4, -R16 ;  /* 0x000000041606722b */ /* 0x000fc80000000910 */
[----:B------:R-:W-:-:S04]  /*0d00*/  FSETP.GEU.AND P1, PT, |R9|, 6.5827683646048100446e-37, PT ;  /* 0x036000000900780b */ /* 0x000fc80003f2e200 */
[----:B------:R-:W-:-:S10]  /*0d10*/  DFMA R4, R12, R6, R4 ;  /* 0x000000060c04722b */ /* 0x000fd40000000004 */
[----:B------:R-:W-:-:S05]  /*0d20*/  FFMA R0, RZ, R23, R5 ;  /* 0x00000017ff007223 */ /* 0x000fca0000000005 */
[----:B------:R-:W-:-:S13]  /*0d30*/  FSETP.GT.AND P0, PT, |R0|, 1.469367938527859385e-39, PT ;  /* 0x001000000000780b */ /* 0x000fda0003f04200 */
[----:B------:R-:W-:Y:S05]  /*0d40*/  @P0 BRA P1, `(.L_x_8) ;  /* 0x0000000000180947 */ /* 0x000fea0000800000 */
[----:B------:R-:W-:Y:S01]  /*0d50*/  IMAD.MOV.U32 R10, RZ, RZ, R22 ;  /* 0x000000ffff0a7224 */ /* 0x000fe200078e0016 */
[----:B------:R-:W-:Y:S01]  /*0d60*/  MOV R0, 0xd90 ;  /* 0x00000d9000007802 */ /* 0x000fe20000000f00 */
[----:B------:R-:W-:-:S07]  /*0d70*/  IMAD.MOV.U32 R11, RZ, RZ, R23 ;  /* 0x000000ffff0b7224 */ /* 0x000fce00078e0017 */
[----:B------:R-:W-:Y:S05]  /*0d80*/  CALL.REL.NOINC `($__internal_0_$__cuda_sm20_div_rn_f64_full) ;  /* 0x0000000c006c7944 */ /* 0x000fea0003c00000 */
[----:B------:R-:W-:Y:S02]  /*0d90*/  IMAD.MOV.U32 R4, RZ, RZ, R6 ;  /* 0x000000ffff047224 */ /* 0x000fe400078e0006 */
[----:B------:R-:W-:-:S07]  /*0da0*/  IMAD.MOV.U32 R5, RZ, RZ, R7 ;  /* 0x000000ffff057224 */ /* 0x000fce00078e0007 */
.L_x_8:
[----:B------:R-:W-:Y:S05]  /*0db0*/  BSYNC.RECONVERGENT B0 ;  /* 0x0000000000007941 */ /* 0x000fea0003800200 */
.L_x_7:
[----:B------:R-:W-:Y:S01]  /*0dc0*/  MOV R8, 0x652b82fe ;  /* 0x652b82fe00087802 */ /* 0x000fe20000000f00 */
[----:B------:R-:W-:Y:S01]  /*0dd0*/  IMAD.MOV.U32 R9, RZ, RZ, 0x3ff71547 ;  /* 0x3ff71547ff097424 */ /* 0x000fe200078e00ff */
[----:B------:R-:W-:Y:S01]  /*0de0*/  UMOV UR18, 0xfefa39ef ;  /* 0xfefa39ef00127882 */ /* 0x000fe20000000000 */
[----:B------:R-:W-:Y:S01]  /*0df0*/  UMOV UR19, 0x3fe62e42 ;  /* 0x3fe62e4200137882 */ /* 0x000fe20000000000 */
[----:B------:R-:W0:Y:S01]  /*0e00*/  MUFU.RCP64H R13, R21 ;  /* 0x00000015000d7308 */ /* 0x000e220000001800 */
[----:B------:R-:W-:Y:S01]  /*0e10*/  IMAD.MOV.U32 R12, RZ, RZ, 0x1 ;  /* 0x00000001ff0c7424 */ /* 0x000fe200078e00ff */
[----:B------:R-:W-:Y:S01]  /*0e20*/  FSETP.GEU.AND P2, PT, |R5|, 4.1917929649353027344, PT ;  /* 0x4086232b0500780b */ /* 0x000fe20003f4e200 */
[----:B------:R-:W-:Y:S01]  /*0e30*/  DFMA R8, R4, R8, 6.75539944105574400000e+15 ;  /* 0x433800000408742b */ /* 0x000fe20000000008 */
[----:B------:R-:W-:Y:S01]  /*0e40*/  BSSY.RECONVERGENT B0, `(.L_x_9) ;  /* 0x0000040000007945 */ /* 0x000fe20003800200 */
[----:B------:R-:W-:-:S06]  /*0e50*/  FSETP.GEU.AND P1, PT, |R17|, 6.5827683646048100446e-37, PT ;  /* 0x036000001100780b */ /* 0x000fcc0003f2e200 */
        /* <DEDUP_REMOVED lines=8> */
[----:B------:R-:W-:Y:S01]  /*0ee0*/  IMAD.MOV.U32 R6, RZ, RZ, -0x35dec16 ;  /* 0xfca213eaff067424 */ /* 0x000fe200078e00ff */
[----:B------:R-:W-:Y:S01]  /*0ef0*/  UMOV UR19, 0x3e5ade15 ;  /* 0x3e5ade1500137882 */ /* 0x000fe20000000000 */
[----:B------:R-:W-:Y:S01]  /*0f00*/  IMAD.MOV.U32 R7, RZ, RZ, 0x3e928af3 ;  /* 0x3e928af3ff077424 */ /* 0x000fe200078e00ff */
[----:B------:R-:W-:-:S05]  /*0f10*/  DFMA R14, R12, R14, R12 ;  /* 0x0000000e0c0e722b */ /* 0x000fca000000000c */
[----:B------:R-:W-:Y:S01]  /*0f20*/  DFMA R6, R10, UR18, R6 ;  /* 0x000000120a067c2b */ /* 0x000fe20008000006 */
[----:B------:R-:W-:Y:S01]  /*0f30*/  UMOV UR18, 0x62401315 ;  /* 0x6240131500127882 */ /* 0x000fe20000000000 */
[----:B------:R-:W-:Y:S01]  /*0f40*/  UMOV UR19, 0x3ec71dee ;  /* 0x3ec71dee00137882 */ /* 0x000fe20000000000 */
[----:B------:R-:W-:-:S05]  /*0f50*/  DFMA R12, -R20, R14, 1 ;  /* 0x3ff00000140c742b */ /* 0x000fca000000010e */
[----:B------:R-:W-:Y:S01]  /*0f60*/  DFMA R6, R10, R6, UR18 ;  /* 0x000000120a067e2b */ /* 0x000fe20008000006 */
[----:B------:R-:W-:Y:S01]  /*0f70*/  UMOV UR18, 0x7c89eb71 ;  /* 0x7c89eb7100127882 */ /* 0x000fe20000000000 */
[----:B------:R-:W-:Y:S01]  /*0f80*/  UMOV UR19, 0x3efa0199 ;  /* 0x3efa019900137882 */ /* 0x000fe20000000000 */
[----:B------:R-:W-:-:S05]  /*0f90*/  DFMA R30, R14, R12, R14 ;  /* 0x0000000c0e1e722b */ /* 0x000fca000000000e */
[----:B------:R-:W-:Y:S01]  /*0fa0*/  DFMA R6, R10, R6, UR18 ;  /* 0x000000120a067e2b */ /* 0x000fe20008000006 */
[----:B------:R-:W-:Y:S01]  /*0fb0*/  UMOV UR18, 0x14761f65 ;  /* 0x14761f6500127882 */ /* 0x000fe20000000000 */
[----:B------:R-:W-:Y:S01]  /*0fc0*/  UMOV UR19, 0x3f2a01a0 ;  /* 0x3f2a01a000137882 */ /* 0x000fe20000000000 */
[----:B------:R-:W-:-:S05]  /*0fd0*/  DMUL R14, R30, R16 ;  /* 0x000000101e0e7228 */ /* 0x000fca0000000000 */
[----:B------:R-:W-:Y:S01]  /*0fe0*/  DFMA R6, R10, R6, UR18 ;  /* 0x000000120a067e2b */ /* 0x000fe20008000006 */
[----:B------:R-:W-:Y:S01]  /*0ff0*/  UMOV UR18, 0x1852b7af ;  /* 0x1852b7af00127882 */ /* 0x000fe20000000000 */
[----:B------:R-:W-:Y:S01]  /*1000*/  UMOV UR19, 0x3f56c16c ;  /* 0x3f56c16c00137882 */ /* 0x000fe20000000000 */
[----:B------:R-:W-:-:S05]  /*1010*/  DFMA R28, -R20, R14, R16 ;  /* 0x0000000e141c722b */ /* 0x000fca0000000110 */
        /* <DEDUP_REMOVED lines=13> */
[----:B------:R-:W-:-:S06]  /*10f0*/  DFMA R6, R30, R28, R14 ;  /* 0x0000001c1e06722b */ /* 0x000fcc000000000e */
        /* <DEDUP_REMOVED lines=20> */
.L_x_10:
[----:B------:R-:W-:Y:S05]  /*1240*/  BSYNC.RECONVERGENT B0 ;  /* 0x0000000000007941 */ /* 0x000fea0003800200 */
.L_x_9:
[----:B------:R-:W-:Y:S04]  /*1250*/  BSSY.RECONVERGENT B0, `(.L_x_11) ;  /* 0x0000008000007945 */ /* 0x000fe80003800200 */
[----:B------:R-:W-:Y:S05]  /*1260*/  @P0 BRA P1, `(.L_x_12) ;  /* 0x0000000000180947 */ /* 0x000fea0000800000 */
[----:B------:R-:W-:Y:S01]  /*1270*/  IMAD.MOV.U32 R8, RZ, RZ, R16 ;  /* 0x000000ffff087224 */ /* 0x000fe200078e0010 */
[----:B------:R-:W-:Y:S01]  /*1280*/  MOV R9, R17 ;  /* 0x0000001100097202 */ /* 0x000fe20000000f00 */
[----:B------:R-:W-:Y:S01]  /*1290*/  IMAD.MOV.U32 R10, RZ, RZ, R20 ;  /* 0x000000ffff0a7224 */ /* 0x000fe200078e0014 */
[----:B------:R-:W-:Y:S01]  /*12a0*/  MOV R0, 0x12d0 ;  /* 0x000012d000007802 */ /* 0x000fe20000000f00 */
[----:B------:R-:W-:-:S07]  /*12b0*/  IMAD.MOV.U32 R11, RZ, RZ, R21 ;  /* 0x000000ffff0b7224 */ /* 0x000fce00078e0015 */
[----:B------:R-:W-:Y:S05]  /*12c0*/  CALL.REL.NOINC `($__internal_0_$__cuda_sm20_div_rn_f64_full) ;  /* 0x00000008001c7944 */ /* 0x000fea0003c00000 */
.L_x_12:
[----:B------:R-:W-:Y:S05]  /*12d0*/  BSYNC.RECONVERGENT B0 ;  /* 0x0000000000007941 */ /* 0x000fea0003800200 */
.L_x_11:
[----:B------:R-:W-:Y:S01]  /*12e0*/  DMUL R6, R6, R14 ;  /* 0x0000000e06067228 */ /* 0x000fe20000000000 */
[----:B------:R-:W-:Y:S01]  /*12f0*/  UIADD3 UR12, UP1, UPT, UR12, 0x10, URZ ;  /* 0x000000100c0c7890 */ /* 0x000fe2000ff3e0ff */
[----:B------:R-:W-:-:S03]  /*1300*/  VIADD R2, R2, 0x2 ;  /* 0x0000000202027836 */ /* 0x000fc60000000000 */
[----:B------:R-:W-:Y:S02]  /*1310*/  UIADD3.X UR13, UPT, UPT, URZ, UR13, URZ, UP1, !UPT ;  /* 0x0000000dff0d7290 */ /* 0x000fe40008ffe4ff */
[----:B------:R0:W-:Y:S01]  /*1320*/  STG.E.64 desc[UR16][R18.64], R6 ;  /* 0x0000000612007986 */ /* 0x0001e2000c101b10 */
[----:B------:R-:W-:Y:S09]  /*1330*/  BRA.U UP2, `(.L_x_13) ;  /* 0xfffffff102347547 */ /* 0x000ff2000b83ffff */
[----:B------:R-:W-:Y:S01]  /*1340*/  IMAD.U32 R4, RZ, RZ, UR15 ;  /* 0x0000000fff047e24 */ /* 0x000fe2000f8e00ff */
[----:B------:R-:W-:-:S07]  /*1350*/  MOV R5, RZ ;  /* 0x000000ff00057202 */ /* 0x000fce0000000f00 */
.L_x_0:
[----:B------:R-:W1:Y:S02]  /*1360*/  LDCU UR12, c[0x0][0x3c0] ;  /* 0x00007800ff0c77ac */ /* 0x000e640008000800 */
[----:B-1----:R-:W-:-:S09]  /*1370*/  ULOP3.LUT UP1, URZ, UR12, 0x1, URZ, 0xc0, !UPT ;  /* 0x000000010cff7892 */ /* 0x002fd2000f82c0ff */
[----:B------:R-:W-:Y:S05]  /*1380*/  BRA.U !UP1, `(.L_x_14) ;  /* 0x0000000509e47547 */ /* 0x000fea000b800000 */
[----:B------:R-:W1:Y:S01]  /*1390*/  LDC.64 R8, c[0x0][0x3a0] ;  /* 0x0000e800ff087b82 */ /* 0x000e620000000a00 */
[----:B------:R-:W-:Y:S02]  /*13a0*/  IMAD.U32 R16, RZ, RZ, UR6 ;  /* 0x00000006ff107e24 */ /* 0x000fe4000f8e00ff */
[----:B------:R-:W-:Y:S01]  /*13b0*/  IMAD.U32 R17, RZ, RZ, UR7 ;  /* 0x00000007ff117e24 */ /* 0x000fe2000f8e00ff */
[----:B-1----:R-:W-:-:S04]  /*13c0*/  LEA R8, P0, R4, R8, 0x3 ;  /* 0x0000000804087211 */ /* 0x002fc800078018ff */
[----:B------:R-:W-:Y:S02]  /*13d0*/  LEA.HI.X R9, R4, R9, R5, 0x3, P0 ;  /* 0x0000000904097211 */ /* 0x000fe400000f1c05 */
[----:B------:R-:W2:Y:S04]  /*13e0*/  LDG.E.64 R4, desc[UR16][R16.64] ;  /* 0x0000001010047981 */ /* 0x000ea8000c1e1b00 */
[----:B0-----:R-:W3:Y:S01]  /*13f0*/  LDG.E.64 R6, desc[UR16][R8.64] ;  /* 0x0000001008067981 */ /* 0x001ee2000c1e1b00 */
[----:B------:R-:W0:Y:S01]  /*1400*/  MUFU.RCP64H R11, R23 ;  /* 0x00000017000b7308 */ /* 0x000e220000001800 */
[----:B------:R-:W-:-:S06]  /*1410*/  IMAD.MOV.U32 R10, RZ, RZ, 0x1 ;  /* 0x00000001ff0a7424 */ /* 0x000fcc00078e00ff */
[----:B0-----:R-:W-:-:S08]  /*1420*/  DFMA R12, -R22, R10, 1 ;  /* 0x3ff00000160c742b */ /* 0x001fd0000000010a */
[----:B------:R-:W-:-:S08]  /*1430*/  DFMA R12, R12, R12, R12 ;  /* 0x0000000c0c0c722b */ /* 0x000fd0000000000c */
[----:B------:R-:W-:-:S08]  /*1440*/  DFMA R12, R10, R12, R10 ;  /* 0x0000000c0a0c722b */ /* 0x000fd0000000000a */
[----:B------:R-:W-:-:S08]  /*1450*/  DFMA R10, -R22, R12, 1 ;  /* 0x3ff00000160a742b */ /* 0x000fd0000000010c */
[----:B------:R-:W-:Y:S01]  /*1460*/  DFMA R10, R12, R10, R12 ;  /* 0x0000000a0c0a722b */ /* 0x000fe2000000000c */
[----:B------:R-:W-:Y:S01]  /*1470*/  BSSY.RECONVERGENT B0, `(.L_x_15) ;  /* 0x0000013000007945 */ /* 0x000fe20003800200 */
[----:B---3--:R-:W-:Y:S02]  /*1480*/  DADD R6, -R24, R6 ;  /* 0x0000000018067229 */ /* 0x008fe40000000106 */
[----:B--2---:R-:W-:-:S06]  /*1490*/  DADD R4, -R26, R4 ;  /* 0x000000001a047229 */ /* 0x004fcc0000000104 */
[----:B------:R-:W-:-:S08]  /*14a0*/  DMUL R14, R6, R6 ;  /* 0x00000006060e7228 */ /* 0x000fd00000000000 */
[----:B------:R-:W-:-:S08]  /*14b0*/  DFMA R14, R4, R4, R14 ;  /* 0x00000004040e722b */ /* 0x000fd0000000000e */
[----:B------:R-:W-:-:S08]  /*14c0*/  DMUL R4, R10, -R14 ;  /* 0x8000000e0a047228 */ /* 0x000fd00000000000 */
[--C-:B------:R-:W-:Y:S02]  /*14d0*/  DFMA R6, -R22, R4, -R14.reuse ;  /* 0x000000041606722b */ /* 0x100fe4000000090e */
[----:B------:R-:W-:-:S06]  /*14e0*/  DADD R8, -RZ, -R14 ;  /* 0x00000000ff087229 */ /* 0x000fcc000000090e */
[----:B------:R-:W-:-:S04]  /*14f0*/  DFMA R4, R10, R6, R4 ;  /* 0x000000060a04722b */ /* 0x000fc80000000004 */
[----:B------:R-:W-:-:S06]  /*1500*/  FSETP.GEU.AND P1, PT, |R9|, 6.5827683646048100446e-37, PT ;  /* 0x036000000900780b */ /* 0x000fcc0003f2e200 */
[----:B------:R-:W-:-:S05]  /*1510*/  FFMA R0, RZ, R23, R5 ;  /* 0x00000017ff007223 */ /* 0x000fca0000000005 */
[----:B------:R-:W-:-:S13]  /*1520*/  FSETP.GT.AND P0, PT, |R0|, 1.469367938527859385e-39, PT ;  /* 0x001000000000780b */ /* 0x000fda0003f04200 */
[----:B------:R-:W-:Y:S05]  /*1530*/  @P0 BRA P1, `(.L_x_16) ;  /* 0x0000000000180947 */ /* 0x000fea0000800000 */
[----:B------:R-:W-:Y:S01]  /*1540*/  IMAD.MOV.U32 R10, RZ, RZ, R22 ;  /* 0x000000ffff0a7224 */ /* 0x000fe200078e0016 */
[----:B------:R-:W-:Y:S02]  /*1550*/  MOV R11, R23 ;  /* 0x00000017000b7202 */ /* 0x000fe40000000f00 */
[----:B------:R-:W-:-:S07]  /*1560*/  MOV R0, 0x1580 ;  /* 0x0000158000007802 */ /* 0x000fce0000000f00 */
[----:B------:R-:W-:Y:S05]  /*1570*/  CALL.REL.NOINC `($__internal_0_$__cuda_sm20_div_rn_f64_full) ;  /* 0x0000000400707944 */ /* 0x000fea0003c00000 */
[----:B------:R-:W-:Y:S02]  /*1580*/  IMAD.MOV.U32 R4, RZ, RZ, R6 ;  /* 0x000000ffff047224 */ /* 0x000fe400078e0006 */
[----:B------:R-:W-:-:S07]  /*1590*/  IMAD.MOV.U32 R5, RZ, RZ, R7 ;  /* 0x000000ffff057224 */ /* 0x000fce00078e0007 */
.L_x_16:
[----:B------:R-:W-:Y:S05]  /*15a0*/  BSYNC.RECONVERGENT B0 ;  /* 0x0000000000007941 */ /* 0x000fea0003800200 */
.L_x_15:
        /* <DEDUP_REMOVED lines=56> */
[----:B------:R-:W-:Y:S02]  /*1930*/  IMAD R17, R8, 0x100000, R13 ;  /* 0x0010000008117824 */ /* 0x000fe400078e020d */
[----:B------:R-:W-:Y:S01]  /*1940*/  IMAD.MOV.U32 R16, RZ, RZ, R12 ;  /* 0x000000ffff107224 */ /* 0x000fe200078e000c */
        /* <DEDUP_REMOVED lines=8> */
[----:B------:R-:W-:-:S04]  /*19d0*/  @!P3 SHF.R.S32.HI R5, RZ, 0x1, R0 ;  /* 0x00000001ff05b819 */ /* 0x000fc80000011400 */
[----:B------:R-:W-:Y:S01]  /*19e0*/  @!P3 IADD3 R8, PT, PT, R8, -R5, RZ ;  /* 0x800000050808b210 */ /* 0x000fe20007ffe0ff */
[----:B------:R-:W-:-:S03]  /*19f0*/  @!P3 IMAD R5, R5, 0x100000, R13 ;  /* 0x001000000505b824 */ /* 0x000fc600078e020d */
[----:B------:R-:W-:Y:S01]  /*1a00*/  @!P3 LEA R9, R8, 0x3ff00000, 0x14 ;  /* 0x3ff000000809b811 */ /* 0x000fe200078ea0ff */
[----:B------:R-:W-:-:S06]  /*1a10*/  @!P3 IMAD.MOV.U32 R8, RZ, RZ, RZ ;  /* 0x000000ffff08b224 */ /* 0x000fcc00078e00ff */
[----:B------:R-:W-:-:S11]  /*1a20*/  @!P3 DMUL R16, R4, R8 ;  /* 0x000000080410b228 */ /* 0x000fd60000000000 */
.L_x_18:
[----:B------:R-:W-:Y:S05]  /*1a30*/  BSYNC.RECONVERGENT B0 ;  /* 0x0000000000007941 */ /* 0x000fea0003800200 */
.L_x_17:
        /* <DEDUP_REMOVED lines=8> */
.L_x_20:
[----:B------:R-:W-:Y:S05]  /*1ac0*/  BSYNC.RECONVERGENT B0 ;  /* 0x0000000000007941 */ /* 0x000fea0003800200 */
.L_x_19:
[----:B------:R-:W0:Y:S01]  /*1ad0*/  LDC.64 R4, c[0x0][0x380] ;  /* 0x0000e000ff047b82 */ /* 0x000e220000000a00 */
[----:B------:R-:W-:Y:S01]  /*1ae0*/  DMUL R6, R6, R16 ;  /* 0x0000001006067228 */ /* 0x000fe20000000000 */
[----:B0-----:R-:W-:-:S04]  /*1af0*/  IMAD.WIDE R4, R2, 0x8, R4 ;  /* 0x0000000802047825 */ /* 0x001fc800078e0204 */
[----:B------:R-:W-:Y:S02]  /*1b00*/  VIADD R2, R2, 0x1 ;  /* 0x0000000102027836 */ /* 0x000fe40000000000 */
[----:B------:R1:W-:Y:S05]  /*1b10*/  STG.E.64 desc[UR16][R4.64], R6 ;  /* 0x0000000604007986 */ /* 0x0003ea000c101b10 */
.L_x_14:
[----:B------:R-:W-:Y:S05]  /*1b20*/  BRA.U UP0, `(.L_x_21) ;  /* 0xffffffe900087547 */ /* 0x000fea000b83ffff */
[----:B------:R-:W-:Y:S05]  /*1b30*/  EXIT ;  /* 0x000000000000794d */ /* 0x000fea0003800000 */
        .weak           $__internal_0_$__cuda_sm20_div_rn_f64_full
        .type           $__internal_0_$__cuda_sm20_div_rn_f64_full,@function
        .size           $__internal_0_$__cuda_sm20_div_rn_f64_full,(.L_x_128 - $__internal_0_$__cuda_sm20_div_rn_f64_full)
$__internal_0_$__cuda_sm20_div_rn_f64_full:
[C---:B------:R-:W-:Y:S01]  /*1b40*/  FSETP.GEU.AND P0, PT, |R11|.reuse, 1.469367938527859385e-39, PT ;  /* 0x001000000b00780b */ /* 0x040fe20003f0e200 */
[----:B------:R-:W-:Y:S01]  /*1b50*/  BSSY.RECONVERGENT B1, `(.L_x_22) ;  /* 0x0000056000017945 */ /* 0x000fe20003800200 */
[----:B------:R-:W-:Y:S02]  /*1b60*/  LOP3.LUT R12, R11, 0x800fffff, RZ, 0xc0, !PT ;  /* 0x800fffff0b0c7812 */ /* 0x000fe400078ec0ff */
[C---:B------:R-:W-:Y:S02]  /*1b70*/  FSETP.GEU.AND P2, PT, |R9|.reuse, 1.469367938527859385e-39, PT ;  /* 0x001000000900780b */ /* 0x040fe40003f4e200 */
[----:B------:R-:W-:Y:S01]  /*1b80*/  LOP3.LUT R13, R12, 0x3ff00000, RZ, 0xfc, !PT ;  /* 0x3ff000000c0d7812 */ /* 0x000fe200078efcff */
[----:B------:R-:W-:Y:S01]  /*1b90*/  IMAD.MOV.U32 R12, RZ, RZ, R10 ;  /* 0x000000ffff0c7224 */ /* 0x000fe200078e000a */
[----:B------:R-:W-:Y:S02]  /*1ba0*/  MOV R6, 0x1 ;  /* 0x0000000100067802 */ /* 0x000fe40000000f00 */
[----:B------:R-:W-:-:S02]  /*1bb0*/  LOP3.LUT R3, R9, 0x7ff00000, RZ, 0xc0, !PT ;  /* 0x7ff0000009037812 */ /* 0x000fc400078ec0ff */
[----:B------:R-:W-:Y:S01]  /*1bc0*/  LOP3.LUT R34, R11, 0x7ff00000, RZ, 0xc0, !PT ;  /* 0x7ff000000b227812 */ /* 0x000fe200078ec0ff */
[----:B------:R-:W-:-:S03]  /*1bd0*/  @!P0 DMUL R12, R10, 8.98846567431157953865e+307 ;  /* 0x7fe000000a0c8828 */ /* 0x000fc60000000000 */
[----:B------:R-:W-:Y:S01]  /*1be0*/  ISETP.GE.U32.AND P1, PT, R3, R34, PT ;  /* 0x000000220300720c */ /* 0x000fe20003f26070 */
[----:B------:R-:W-:Y:S01]  /*1bf0*/  @!P2 IMAD.MOV.U32 R32, RZ, RZ, RZ ;  /* 0x000000ffff20a224 */ /* 0x000fe200078e00ff */
[----:B------:R-:W-:Y:S01]  /*1c00*/  @!P2 LOP3.LUT R4, R11, 0x7ff00000, RZ, 0xc0, !PT ;  /* 0x7ff000000b04a812 */ /* 0x000fe200078ec0ff */
[----:B------:R-:W0:Y:S03]  /*1c10*/  MUFU.RCP64H R7, R13 ;  /* 0x0000000d00077308 */ /* 0x000e260000001800 */
[----:B------:R-:W-:Y:S01]  /*1c20*/  @!P2 ISETP.GE.U32.AND P3, PT, R3, R4, PT ;  /* 0x000000040300a20c */ /* 0x000fe20003f66070 */
[----:B------:R-:W-:Y:S01]  /*1c30*/  IMAD.MOV.U32 R4, RZ, RZ, 0x1ca00000 ;  /* 0x1ca00000ff047424 */ /* 0x000fe200078e00ff */
[----:B------:R-:W-:-:S04]  /*1c40*/  @!P0 LOP3.LUT R34, R13, 0x7ff00000, RZ, 0xc0, !PT ;  /* 0x7ff000000d228812 */ /* 0x000fc800078ec0ff */
[----:B------:R-:W-:-:S04]  /*1c50*/  @!P2 SEL R5, R4, 0x63400000, !P3 ;  /* 0x634000000405a807 */ /* 0x000fc80005800000 */
[----:B------:R-:W-:Y:S01]  /*1c60*/  @!P2 LOP3.LUT R5, R5, 0x80000000, R9, 0xf8, !PT ;  /* 0x800000000505a812 */ /* 0x000fe200078ef809 */
[----:B0-----:R-:W-:-:S03]  /*1c70*/  DFMA R30, R6, -R12, 1 ;  /* 0x3ff00000061e742b */ /* 0x001fc6000000080c */
[----:B------:R-:W-:Y:S01]  /*1c80*/  @!P2 LOP3.LUT R33, R5, 0x100000, RZ, 0xfc, !PT ;  /* 0x001000000521a812 */ /* 0x000fe200078efcff */
[----:B------:R-:W-:-:S04]  /*1c90*/  IMAD.MOV.U32 R5, RZ, RZ, R3 ;  /* 0x000000ffff057224 */ /* 0x000fc800078e0003 */
[----:B------:R-:W-:-:S08]  /*1ca0*/  DFMA R30, R30, R30, R30 ;  /* 0x0000001e1e1e722b */ /* 0x000fd0000000001e */
[----:B------:R-:W-:Y:S01]  /*1cb0*/  DFMA R30, R6, R30, R6 ;  /* 0x0000001e061e722b */ /* 0x000fe20000000006 */
[----:B------:R-:W-:Y:S01]  /*1cc0*/  SEL R7, R4, 0x63400000, !P1 ;  /* 0x6340000004077807 */ /* 0x000fe20004800000 */
[----:B------:R-:W-:-:S03]  /*1cd0*/  IMAD.MOV.U32 R6, RZ, RZ, R8 ;  /* 0x000000ffff067224 */ /* 0x000fc600078e0008 */
[----:B------:R-:W-:-:S03]  /*1ce0*/  LOP3.LUT R7, R7, 0x800fffff, R9, 0xf8, !PT ;  /* 0x800fffff07077812 */ /* 0x000fc600078ef809 */
[----:B------:R-:W-:-:S03]  /*1cf0*/  DFMA R28, R30, -R12, 1 ;  /* 0x3ff000001e1c742b */ /* 0x000fc6000000080c */
[----:B------:R-:W-:-:S05]  /*1d00*/  @!P2 DFMA R6, R6, 2, -R32 ;  /* 0x400000000606a82b */ /* 0x000fca0000000820 */
[----:B------:R-:W-:-:S05]  /*1d10*/  DFMA R28, R30, R28, R30 ;  /* 0x0000001c1e1c722b */ /* 0x000fca000000001e */
[----:B------:R-:W-:-:S03]  /*1d20*/  @!P2 LOP3.LUT R5, R7, 0x7ff00000, RZ, 0xc0, !PT ;  /* 0x7ff000000705a812 */ /* 0x000fc600078ec0ff */
[----:B------:R-:W-:Y:S01]  /*1d30*/  DMUL R30, R28, R6 ;  /* 0x000000061c1e7228 */ /* 0x000fe20000000000 */
[----:B------:R-:W-:-:S04]  /*1d40*/  IADD3 R35, PT, PT, R5, -0x1, RZ ;  /* 0xffffffff05237810 */ /* 0x000fc80007ffe0ff */
[----:B------:R-:W-:Y:S01]  /*1d50*/  ISETP.GT.U32.AND P0, PT, R35, 0x7feffffe, PT ;  /* 0x7feffffe2300780c */ /* 0x000fe20003f04070 */
[----:B------:R-:W-:Y:S02]  /*1d60*/  VIADD R35, R34, 0xffffffff ;  /* 0xffffffff22237836 */ /* 0x000fe40000000000 */
[----:B------:R-:W-:-:S03]  /*1d70*/  DFMA R32, R30, -R12, R6 ;  /* 0x8000000c1e20722b */ /* 0x000fc60000000006 */
[----:B------:R-:W-:-:S05]  /*1d80*/  ISETP.GT.U32.OR P0, PT, R35, 0x7feffffe, P0 ;  /* 0x7feffffe2300780c */ /* 0x000fca0000704470 */
[----:B------:R-:W-:-:S08]  /*1d90*/  DFMA R32, R28, R32, R30 ;  /* 0x000000201c20722b */ /* 0x000fd0000000001e */
[----:B------:R-:W-:Y:S05]  /*1da0*/  @P0 BRA `(.L_x_23) ;  /* 0x00000000006c0947 */ /* 0x000fea0003800000 */
[----:B------:R-:W-:-:S04]  /*1db0*/  LOP3.LUT R8, R11, 0x7ff00000, RZ, 0xc0, !PT ;  /* 0x7ff000000b087812 */ /* 0x000fc800078ec0ff */
[CC--:B------:R-:W-:Y:S02]  /*1dc0*/  VIADDMNMX R5, R3.reuse, -R8.reuse, 0xb9600000, !PT ;  /* 0xb960000003057446 */ /* 0x0c0fe40007800908 */
[----:B------:R-:W-:Y:S02]  /*1dd0*/  ISETP.GE.U32.AND P0, PT, R3, R8, PT ;  /* 0x000000080300720c */ /* 0x000fe40003f06070 */
[----:B------:R-:W-:Y:S02]  /*1de0*/  VIMNMX R3, PT, PT, R5, 0x46a00000, PT ;  /* 0x46a0000005037848 */ /* 0x000fe40003fe0100 */
[----:B------:R-:W-:-:S05]  /*1df0*/  SEL R4, R4, 0x63400000, !P0 ;  /* 0x6340000004047807 */ /* 0x000fca0004000000 */
[----:B------:R-:W-:Y:S02]  /*1e00*/  IMAD.IADD R3, R3, 0x1, -R4 ;  /* 0x0000000103037824 */ /* 0x000fe400078e0a04 */
[----:B------:R-:W-:Y:S02]  /*1e10*/  IMAD.MOV.U32 R4, RZ, RZ, RZ ;  /* 0x000000ffff047224 */ /* 0x000fe400078e00ff */
[----:B------:R-:W-:-:S06]  /*1e20*/  VIADD R5, R3, 0x7fe00000 ;  /* 0x7fe0000003057836 */ /* 0x000fcc0000000000 */
[----:B------:R-:W-:-:S10]  /*1e30*/  DMUL R28, R32, R4 ;  /* 0x00000004201c7228 */ /* 0x000fd40000000000 */
[----:B------:R-:W-:-:S13]  /*1e40*/  FSETP.GTU.AND P0, PT, |R29|, 1.469367938527859385e-39, PT ;  /* 0x001000001d00780b */ /* 0x000fda0003f0c200 */
[----:B------:R-:W-:Y:S05]  /*1e50*/  @P0 BRA `(.L_x_24) ;  /* 0x0000000000940947 */ /* 0x000fea0003800000 */
[----:B------:R-:W-:-:S06]  /*1e60*/  DFMA R6, R32, -R12, R6 ;  /* 0x8000000c2006722b */ /* 0x000fcc0000000006 */
[----:B------:R-:W-:-:S04]  /*1e70*/  MOV R6, RZ ;  /* 0x000000ff00067202 */ /* 0x000fc80000000f00 */
[C---:B------:R-:W-:Y:S02]  /*1e80*/  FSETP.NEU.AND P0, PT, R7.reuse, RZ, PT ;  /* 0x000000ff0700720b */ /* 0x040fe40003f0d000 */
[----:B------:R-:W-:-:S04]  /*1e90*/  LOP3.LUT R11, R7, 0x80000000, R11, 0x48, !PT ;  /* 0x80000000070b7812 */ /* 0x000fc800078e480b */
[----:B------:R-:W-:-:S07]  /*1ea0*/  LOP3.LUT R7, R11, R5, RZ, 0xfc, !PT ;  /* 0x000000050b077212 */ /* 0x000fce00078efcff */
[----:B------:R-:W-:Y:S05]  /*1eb0*/  @!P0 BRA `(.L_x_24) ;  /* 0x00000000007c8947 */ /* 0x000fea0003800000 */
[----:B------:R-:W-:Y:S01]  /*1ec0*/  IMAD.MOV R5, RZ, RZ, -R3 ;  /* 0x000000ffff057224 */ /* 0x000fe200078e0a03 */
[----:B------:R-:W-:Y:S01]  /*1ed0*/  DMUL.RP R6, R32, R6 ;  /* 0x0000000620067228 */ /* 0x000fe20000008000 */
[----:B------:R-:W-:Y:S01]  /*1ee0*/  IMAD.MOV.U32 R4, RZ, RZ, RZ ;  /* 0x000000ffff047224 */ /* 0x000fe200078e00ff */
[----:B------:R-:W-:-:S05]  /*1ef0*/  IADD3 R3, PT, PT, -R3, -0x43300000, RZ ;  /* 0xbcd0000003037810 */ /* 0x000fca0007ffe1ff */
[----:B------:R-:W-:-:S03]  /*1f00*/  DFMA R4, R28, -R4, R32 ;  /* 0x800000041c04722b */ /* 0x000fc60000000020 */
[----:B------:R-:W-:-:S07]  /*1f10*/  LOP3.LUT R11, R7, R11, RZ, 0x3c, !PT ;  /* 0x0000000b070b7212 */ /* 0x000fce00078e3cff */
[----:B------:R-:W-:-:S04]  /*1f20*/  FSETP.NEU.AND P0, PT, |R5|, R3, PT ;  /* 0x000000030500720b */ /* 0x000fc80003f0d200 */
[----:B------:R-:W-:Y:S02]  /*1f30*/  FSEL R28, R6, R28, !P0 ;  /* 0x0000001c061c7208 */ /* 0x000fe40004000000 */
[----:B------:R-:W-:Y:S01]  /*1f40*/  FSEL R29, R11, R29, !P0 ;  /* 0x0000001d0b1d7208 */ /* 0x000fe20004000000 */
[----:B------:R-:W-:Y:S06]  /*1f50*/  BRA `(.L_x_24) ;  /* 0x0000000000547947 */ /* 0x000fec0003800000 */
.L_x_23:
[----:B------:R-:W-:-:S14]  /*1f60*/  DSETP.NAN.AND P0, PT, R8, R8, PT ;  /* 0x000000080800722a */ /* 0x000fdc0003f08000 */
[----:B------:R-:W-:Y:S05]  /*1f70*/  @P0 BRA `(.L_x_25) ;  /* 0x0000000000440947 */ /* 0x000fea0003800000 */
[----:B------:R-:W-:-:S14]  /*1f80*/  DSETP.NAN.AND P0, PT, R10, R10, PT ;  /* 0x0000000a0a00722a */ /* 0x000fdc0003f08000 */
[----:B------:R-:W-:Y:S05]  /*1f90*/  @P0 BRA `(.L_x_26) ;  /* 0x0000000000300947 */ /* 0x000fea0003800000 */
[----:B------:R-:W-:Y:S01]  /*1fa0*/  ISETP.NE.AND P0, PT, R5, R34, PT ;  /* 0x000000220500720c */ /* 0x000fe20003f05270 */
[----:B------:R-:W-:Y:S02]  /*1fb0*/  IMAD.MOV.U32 R28, RZ, RZ, 0x0 ;  /* 0x00000000ff1c7424 */ /* 0x000fe400078e00ff */
[----:B------:R-:W-:-:S10]  /*1fc0*/  IMAD.MOV.U32 R29, RZ, RZ, -0x80000 ;  /* 0xfff80000ff1d7424 */ /* 0x000fd400078e00ff */
[----:B------:R-:W-:Y:S05]  /*1fd0*/  @!P0 BRA `(.L_x_24) ;  /* 0x0000000000348947 */ /* 0x000fea0003800000 */
[----:B------:R-:W-:Y:S02]  /*1fe0*/  ISETP.NE.AND P0, PT, R5, 0x7ff00000, PT ;  /* 0x7ff000000500780c */ /* 0x000fe40003f05270 */
[----:B------:R-:W-:Y:S02]  /*1ff0*/  LOP3.LUT R29, R9, 0x80000000, R11, 0x48, !PT ;  /* 0x80000000091d7812 */ /* 0x000fe400078e480b */
[----:B------:R-:W-:-:S13]  /*2000*/  ISETP.EQ.OR P0, PT, R34, RZ, !P0 ;  /* 0x000000ff2200720c */ /* 0x000fda0004702670 */
[----:B------:R-:W-:Y:S02]  /*2010*/  @P0 LOP3.LUT R3, R29, 0x7ff00000, RZ, 0xfc, !PT ;  /* 0x7ff000001d030812 */ /* 0x000fe400078efcff */
[----:B------:R-:W-:Y:S01]  /*2020*/  @!P0 MOV R28, RZ ;  /* 0x000000ff001c8202 */ /* 0x000fe20000000f00 */
[----:B------:R-:W-:Y:S02]  /*2030*/  @P0 IMAD.MOV.U32 R28, RZ, RZ, RZ ;  /* 0x000000ffff1c0224 */ /* 0x000fe400078e00ff */
[----:B------:R-:W-:Y:S01]  /*2040*/  @P0 IMAD.MOV.U32 R29, RZ, RZ, R3 ;  /* 0x000000ffff1d0224 */ /* 0x000fe200078e0003 */
[----:B------:R-:W-:Y:S06]  /*2050*/  BRA `(.L_x_24) ;  /* 0x0000000000147947 */ /* 0x000fec0003800000 */
.L_x_26:
[----:B------:R-:W-:Y:S01]  /*2060*/  LOP3.LUT R29, R11, 0x80000, RZ, 0xfc, !PT ;  /* 0x000800000b1d7812 */ /* 0x000fe200078efcff */
[----:B------:R-:W-:Y:S01]  /*2070*/  IMAD.MOV.U32 R28, RZ, RZ, R10 ;  /* 0x000000ffff1c7224 */ /* 0x000fe200078e000a */
[----:B------:R-:W-:Y:S06]  /*2080*/  BRA `(.L_x_24) ;  /* 0x0000000000087947 */ /* 0x000fec0003800000 */
.L_x_25:
[----:B------:R-:W-:Y:S01]  /*2090*/  LOP3.LUT R29, R9, 0x80000, RZ, 0xfc, !PT ;  /* 0x00080000091d7812 */ /* 0x000fe200078efcff */
[----:B------:R-:W-:-:S07]  /*20a0*/  IMAD.MOV.U32 R28, RZ, RZ, R8 ;  /* 0x000000ffff1c7224 */ /* 0x000fce00078e0008 */
.L_x_24:
[----:B------:R-:W-:Y:S05]  /*20b0*/  BSYNC.RECONVERGENT B1 ;  /* 0x0000000000017941 */ /* 0x000fea0003800200 */
.L_x_22:
[----:B------:R-:W-:Y:S01]  /*20c0*/  IMAD.MOV.U32 R4, RZ, RZ, R0 ;  /* 0x000000ffff047224 */ /* 0x000fe200078e0000 */
[----:B------:R-:W-:Y:S01]  /*20d0*/  MOV R6, R28 ;  /* 0x0000001c00067202 */ /* 0x000fe20000000f00 */
[----:B------:R-:W-:Y:S02]  /*20e0*/  IMAD.MOV.U32 R5, RZ, RZ, 0x0 ;  /* 0x00000000ff057424 */ /* 0x000fe400078e00ff */
[----:B------:R-:W-:Y:S02]  /*20f0*/  IMAD.MOV.U32 R7, RZ, RZ, R29 ;  /* 0x000000ffff077224 */ /* 0x000fe400078e001d */
[----:B------:R-:W-:Y:S05]  /*2100*/  RET.REL.NODEC R4 `(dgc_dsigma_cuda_Kernel) ;  /* 0xffffffdc04bc7950 */ /* 0x000fea0003c3ffff */
.L_x_27:
[----:B------:R-:W-:-:S00]  /*2110*/  BRA `(.L_x_27) ;  /* 0xfffffffc00fc7947 */ /* 0x000fc0000383ffff */
[----:B------:R-:W-:-:S00]  /*2120*/  NOP ;  /* 0x0000000000007918 */ /* 0x000fc00000000000 */
        /* <DEDUP_REMOVED lines=13> */
.L_x_128:


//--------------------- .text.dgc_dy_cuda_Kernel  --------------------------
	.section	.text.dgc_dy_cuda_Kernel,"ax",@progbits
	.align	128
        .global         dgc_dy_cuda_Kernel
        .type           dgc_dy_cuda_Kernel,@function
        .size           dgc_dy_cuda_Kernel,(.L_x_129 - dgc_dy_cuda_Kernel)
        .other          dgc_dy_cuda_Kernel,@"STO_CUDA_ENTRY STV_DEFAULT"
dgc_dy_cuda_Kernel:
.text.dgc_dy_cuda_Kernel:
        /* <DEDUP_REMOVED lines=43> */
[----:B------:R-:W-:Y:S01]  /*02b0*/  DMUL R22, R2, R22 ;  /* 0x0000001602167228 */ /* 0x000fe20000000000 */
[----:B------:R-:W-:Y:S01]  /*02c0*/  IMAD R3, R6, UR4, RZ ;  /* 0x0000000406037c24 */ /* 0x000fe2000f8e02ff */
[----:B------:R-:W-:Y:S01]  /*02d0*/  UMOV UR4, URZ ;  /* 0x000000ff00047c82 */ /* 0x000fe20008000000 */
[----:B0-----:R-:W-:Y:S02]  /*02e0*/  UIADD3 UR5, UP0, UPT, UR6, 0x8, URZ ;  /* 0x0000000806057890 */ /* 0x001fe4000ff1e0ff */
[----:B------:R-:W-:Y:S02]  /*02f0*/  IMAD R2, R4, R3, RZ ;  /* 0x0000000304027224 */ /* 0x000fe400078e02ff */
[----:B------:R-:W-:Y:S02]  /*0300*/  UIADD3.X UR8, UPT, UPT, URZ, UR7, URZ, UP0, !UPT ;  /* 0x00000007ff087290 */ /* 0x000fe400087fe4ff */
[----:B-1----:R-:W-:-:S04]  /*0310*/  UIADD3 UR9, UP0, UPT, UR10, 0x8, URZ ;  /* 0x000000080a097890 */ /* 0x002fc8000ff1e0ff */
[----:B------:R-:W-:Y:S02]  /*0320*/  UIADD3.X UR10, UPT, UPT, URZ, UR11, URZ, UP0, !UPT ;  /* 0x0000000bff0a7290 */ /* 0x000fe400087fe4ff */
[----:B------:R-:W-:-:S12]  /*0330*/  UIADD3 UR11, UPT, UPT, -UR15, URZ, URZ ;  /* 0x000000ff0f0b7290 */ /* 0x000fd8000fffe1ff */
.L_x_49:
        /* <DEDUP_REMOVED lines=12> */
.L_x_41:
[----:B------:R-:W-:Y:S02]  /*0400*/  IMAD.U32 R10, RZ, RZ, UR12 ;  /* 0x0000000cff0a7e24 */ /* 0x000fe4000f8e00ff */
[----:B------:R-:W-:Y:S02]  /*0410*/  IMAD.U32 R11, RZ, RZ, UR13 ;  /* 0x0000000dff0b7e24 */ /* 0x000fe4000f8e00ff */
[----:B------:R-:W-:-:S03]  /*0420*/  IMAD.U32 R12, RZ, RZ, UR6 ;  /* 0x00000006ff0c7e24 */ /* 0x000fc6000f8e00ff */
[----:B------:R-:W2:Y:S01]  /*0430*/  LDG.E.64 R4, desc[UR16][R10.64+-0x8] ;  /* 0xfffff8100a047981 */ /* 0x000ea2000c1e1b00 */
[----:B------:R-:W-:-:S05]  /*0440*/  IMAD.U32 R13, RZ, RZ, UR7 ;  /* 0x00000007ff0d7e24 */ /* 0x000fca000f8e00ff */
[----:B------:R-:W3:Y:S01]  /*0450*/  LDG.E.64 R14, desc[UR16][R12.64] ;  /* 0x000000100c0e7981 */ /* 0x000ee2000c1e1b00 */
[----:B0-----:R-:W0:Y:S01]  /*0460*/  MUFU.RCP64H R7, R23 ;  /* 0x0000001700077308 */ /* 0x001e220000001800 */
[----:B------:R-:W-:Y:S01]  /*0470*/  IMAD.MOV.U32 R6, RZ, RZ, 0x1 ;  /* 0x00000001ff067424 */ /* 0x000fe200078e00ff */
[----:B------:R-:W-:Y:S01]  /*0480*/  UIADD3 UR14, UPT, UPT, UR14, 0x2, URZ ;  /* 0x000000020e0e7890 */ /* 0x000fe2000fffe0ff */
[----:B------:R-:W-:Y:S03]  /*0490*/  BSSY.RECONVERGENT B0, `(.L_x_29) ;  /* 0x0000019000007945 */ /* 0x000fe60003800200 */
[----:B------:R-:W-:Y:S01]  /*04a0*/  UISETP.NE.AND UP2, UPT, UR14, URZ, UPT ;  /* 0x000000ff0e00728c */ /* 0x000fe2000bf45270 */
[----:B0-----:R-:W-:-:S08]  /*04b0*/  DFMA R8, -R22, R6, 1 ;  /* 0x3ff000001608742b */ /* 0x001fd00000000106 */
[----:B------:R-:W-:-:S08]  /*04c0*/  DFMA R8, R8, R8, R8 ;  /* 0x000000080808722b */ /* 0x000fd00000000008 */
[----:B------:R-:W-:-:S08]  /*04d0*/  DFMA R8, R6, R8, R6 ;  /* 0x000000080608722b */ /* 0x000fd00000000006 */
[----:B------:R-:W-:-:S08]  /*04e0*/  DFMA R6, -R22, R8, 1 ;  /* 0x3ff000001606742b */ /* 0x000fd00000000108 */
[----:B------:R-:W-:Y:S02]  /*04f0*/  DFMA R6, R8, R6, R8 ;  /* 0x000000060806722b */ /* 0x000fe40000000008 */
[----:B--2---:R-:W-:Y:S02]  /*0500*/  DADD R4, -R24, R4 ;  /* 0x0000000018047229 */ /* 0x004fe40000000104 */
[----:B---3--:R-:W-:-:S06]  /*0510*/  DADD R14, -R26, R14 ;  /* 0x000000001a0e7229 */ /* 0x008fcc000000010e */
[----:B------:R-:W-:-:S08]  /*0520*/  DMUL R4, R4, R4 ;  /* 0x0000000404047228 */ /* 0x000fd00000000000 */
        /* <DEDUP_REMOVED lines=12> */
[----:B------:R-:W-:Y:S05]  /*05f0*/  CALL.REL.NOINC `($__internal_1_$__cuda_sm20_div_rn_f64_full) ;  /* 0x00000014004c7944 */ /* 0x000fea0003c00000 */
[----:B------:R-:W-:Y:S02]  /*0600*/  IMAD.MOV.U32 R4, RZ, RZ, R6 ;  /* 0x000000ffff047224 */ /* 0x000fe400078e0006 */
[----:B------:R-:W-:-:S07]  /*0610*/  IMAD.MOV.U32 R5, RZ, RZ, R7 ;  /* 0x000000ffff057224 */ /* 0x000fce00078e0007 */
.L_x_30:
[----:B------:R-:W-:Y:S05]  /*0620*/  BSYNC.RECONVERGENT B0 ;  /* 0x0000000000007941 */ /* 0x000fea0003800200 */
.L_x_29:
        /* <DEDUP_REMOVED lines=74> */
.L_x_32:
[----:B------:R-:W-:Y:S05]  /*0ad0*/  BSYNC.RECONVERGENT B0 ;  /* 0x0000000000007941 */ /* 0x000fea0003800200 */
.L_x_31:
        /* <DEDUP_REMOVED lines=8> */
[----:B------:R-:W-:Y:S05]  /*0b60*/  CALL.REL.NOINC `($__internal_1_$__cuda_sm20_div_rn_f64_full) ;  /* 0x0000000c00f07944 */ /* 0x000fea0003c00000 */
.L_x_34:
[----:B------:R-:W-:Y:S05]  /*0b70*/  BSYNC.RECONVERGENT B0 ;  /* 0x0000000000007941 */ /* 0x000fea0003800200 */
.L_x_33:
        /* <DEDUP_REMOVED lines=29> */
[----:B------:R-:W-:Y:S01]  /*0d50*/  MOV R0, 0xd80 ;  /* 0x00000d8000007802 */ /* 0x000fe20000000f00 */
[----:B------:R-:W-:-:S07]  /*0d60*/  IMAD.MOV.U32 R11, RZ, RZ, R23 ;  /* 0x000000ffff0b7224 */ /* 0x000fce00078e0017 */
[----:B------:R-:W-:Y:S05]  /*0d70*/  CALL.REL.NOINC `($__internal_1_$__cuda_sm20_div_rn_f64_full) ;  /* 0x0000000c006c7944 */ /* 0x000fea0003c00000 */
[----:B------:R-:W-:Y:S02]  /*0d80*/  IMAD.MOV.U32 R4, RZ, RZ, R6 ;  /* 0x000000ffff047224 */ /* 0x000fe400078e0006 */
[----:B------:R-:W-:-:S07]  /*0d90*/  IMAD.MOV.U32 R5, RZ, RZ, R7 ;  /* 0x000000ffff057224 */ /* 0x000fce00078e0007 */
.L_x_36:
[----:B------:R-:W-:Y:S05]  /*0da0*/  BSYNC.RECONVERGENT B0 ;  /* 0x0000000000007941 */ /* 0x000fea0003800200 */
.L_x_35:
        /* <DEDUP_REMOVED lines=72> */
.L_x_38:
[----:B------:R-:W-:Y:S05]  /*1230*/  BSYNC.RECONVERGENT B0 ;  /* 0x0000000000007941 */ /* 0x000fea0003800200 */
.L_x_37:
[----:B------:R-:W-:Y:S04]  /*1240*/  BSSY.RECONVERGENT B0, `(.L_x_39) ;  /* 0x0000008000007945 */ /* 0x000fe80003800200 */
[----:B------:R-:W-:Y:S05]  /*1250*/  @P0 BRA P1, `(.L_x_40) ;  /* 0x0000000000180947 */ /* 0x000fea0000800000 */
[----:B------:R-:W-:Y:S01]  /*1260*/  IMAD.MOV.U32 R8, RZ, RZ, R16 ;  /* 0x000000ffff087224 */ /* 0x000fe200078e0010 */
[----:B------:R-:W-:Y:S01]  /*1270*/  MOV R9, R17 ;  /* 0x0000001100097202 */ /* 0x000fe20000000f00 */
[----:B------:R-:W-:Y:S01]  /*1280*/  IMAD.MOV.U32 R10, RZ, RZ, R20 ;  /* 0x000000ffff0a7224 */ /* 0x000fe200078e0014 */
[----:B------:R-:W-:Y:S01]  /*1290*/  MOV R0, 0x12c0 ;  /* 0x000012c000007802 */ /* 0x000fe20000000f00 */
[----:B------:R-:W-:-:S07]  /*12a0*/  IMAD.MOV.U32 R11, RZ, RZ, R21 ;  /* 0x000000ffff0b7224 */ /* 0x000fce00078e0015 */
[----:B------:R-:W-:Y:S05]  /*12b0*/  CALL.REL.NOINC `($__internal_1_$__cuda_sm20_div_rn_f64_full) ;  /* 0x00000008001c7944 */ /* 0x000fea0003c00000 */
.L_x_40:
[----:B------:R-:W-:Y:S05]  /*12c0*/  BSYNC.RECONVERGENT B0 ;  /* 0x0000000000007941 */ /* 0x000fea0003800200 */
.L_x_39:
        /* <DEDUP_REMOVED lines=8> */
.L_x_28:
[----:B------:R-:W1:Y:S02]  /*1350*/  LDCU UR12, c[0x0][0x3c0] ;  /* 0x00007800ff0c77ac */ /* 0x000e640008000800 */
[----:B-1----:R-:W-:-:S09]  /*1360*/  ULOP3.LUT UP1, URZ, UR12, 0x1, URZ, 0xc0, !UPT ;  /* 0x000000010cff7892 */ /* 0x002fd2000f82c0ff */
[----:B------:R-:W-:Y:S05]  /*1370*/  BRA.U !UP1, `(.L_x_42) ;  /* 0x0000000509e47547 */ /* 0x000fea000b800000 */
[----:B0-----:R-:W0:Y:S01]  /*1380*/  LDC.64 R6, c[0x0][0x3a0] ;  /* 0x0000e800ff067b82 */ /* 0x001e220000000a00 */
[----:B------:R-:W-:Y:S02]  /*1390*/  IMAD.U32 R12, RZ, RZ, UR6 ;  /* 0x00000006ff0c7e24 */ /* 0x000fe4000f8e00ff */
[----:B------:R-:W-:-:S05]  /*13a0*/  IMAD.U32 R13, RZ, RZ, UR7 ;  /* 0x00000007ff0d7e24 */ /* 0x000fca000f8e00ff */
[----:B------:R-:W2:Y:S01]  /*13b0*/  LDG.E.64 R14, desc[UR16][R12.64] ;  /* 0x000000100c0e7981 */ /* 0x000ea2000c1e1b00 */
[----:B0-----:R-:W-:-:S04]  /*13c0*/  LEA R6, P0, R4, R6, 0x3 ;  /* 0x0000000604067211 */ /* 0x001fc800078018ff */
[----:B------:R-:W-:-:S05]  /*13d0*/  LEA.HI.X R7, R4, R7, R5, 0x3, P0 ;  /* 0x0000000704077211 */ /* 0x000fca00000f1c05 */
[----:B------:R-:W3:Y:S01]  /*13e0*/  LDG.E.64 R4, desc[UR16][R6.64] ;  /* 0x0000001006047981 */ /* 0x000ee2000c1e1b00 */
        /* <DEDUP_REMOVED lines=8> */
[----:B--2---:R-:W-:Y:S02]  /*1470*/  DADD R14, -R26, R14 ;  /* 0x000000001a0e7229 */ /* 0x004fe4000000010e */
[----:B---3--:R-:W-:-:S08]  /*1480*/  DADD R4, -R24, R4 ;  /* 0x0000000018047229 */ /* 0x008fd00000000104 */
        /* <DEDUP_REMOVED lines=13> */
[----:B------:R-:W-:Y:S05]  /*1560*/  CALL.REL.NOINC `($__internal_1_$__cuda_sm20_div_rn_f64_full) ;  /* 0x0000000400707944 */ /* 0x000fea0003c00000 */
[----:B------:R-:W-:Y:S02]  /*1570*/  IMAD.MOV.U32 R4, RZ, RZ, R6 ;  /* 0x000000ffff047224 */ /* 0x000fe400078e0006 */
[----:B------:R-:W-:-:S07]  /*1580*/  IMAD.MOV.U32 R5, RZ, RZ, R7 ;  /* 0x000000ffff057224 */ /* 0x000fce00078e0007 */
.L_x_44:
[----:B------:R-:W-:Y:S05]  /*1590*/  BSYNC.RECONVERGENT B0 ;  /* 0x0000000000007941 */ /* 0x000fea0003800200 */
.L_x_43:
        /* <DEDUP_REMOVED lines=72> */
.L_x_46:
[----:B------:R-:W-:Y:S05]  /*1a20*/  BSYNC.RECONVERGENT B0 ;  /* 0x0000000000007941 */ /* 0x000fea0003800200 */
.L_x_45:
        /* <DEDUP_REMOVED lines=8> */
.L_x_48:
[----:B------:R-:W-:Y:S05]  /*1ab0*/  BSYNC.RECONVERGENT B0 ;  /* 0x0000000000007941 */ /* 0x000fea0003800200 */
.L_x_47:
[----:B------:R-:W0:Y:S01]  /*1ac0*/  LDC.64 R4, c[0x0][0x380] ;  /* 0x0000e000ff047b82 */ /* 0x000e220000000a00 */
[----:B------:R-:W-:Y:S01]  /*1ad0*/  DMUL R6, R6, R16 ;  /* 0x0000001006067228 */ /* 0x000fe20000000000 */
[----:B0-----:R-:W-:-:S04]  /*1ae0*/  IMAD.WIDE R4, R2, 0x8, R4 ;  /* 0x0000000802047825 */ /* 0x001fc800078e0204 */
[----:B------:R-:W-:Y:S02]  /*1af0*/  VIADD R2, R2, 0x1 ;  /* 0x0000000102027836 */ /* 0x000fe40000000000 */
[----:B------:R1:W-:Y:S05]  /*1b00*/  STG.E.64 desc[UR16][R4.64], R6 ;  /* 0x0000000604007986 */ /* 0x0003ea000c101b10 */
.L_x_42:
[----:B------:R-:W-:Y:S05]  /*1b10*/  BRA.U UP0, `(.L_x_49) ;  /* 0xffffffe900087547 */ /* 0x000fea000b83ffff */
[----:B------:R-:W-:Y:S05]  /*1b20*/  EXIT ;  /* 0x000000000000794d */ /* 0x000fea0003800000 */
        .weak           $__internal_1_$__cuda_sm20_div_rn_f64_full
        .type           $__internal_1_$__cuda_sm20_div_rn_f64_full,@function
        .size           $__internal_1_$__cuda_sm20_div_rn_f64_full,(.L_x_129 - $__internal_1_$__cuda_sm20_div_rn_f64_full)
$__internal_1_$__cuda_sm20_div_rn_f64_full:
        /* <DEDUP_REMOVED lines=66> */
.L_x_51:
        /* <DEDUP_REMOVED lines=16> */
.L_x_54:
[----:B------:R-:W-:Y:S01]  /*2050*/  LOP3.LUT R29, R11, 0x80000, RZ, 0xfc, !PT ;  /* 0x000800000b1d7812 */ /* 0x000fe200078efcff */
[----:B------:R-:W-:Y:S01]  /*2060*/  IMAD.MOV.U32 R28, RZ, RZ, R10 ;  /* 0x000000ffff1c7224 */ /* 0x000fe200078e000a */
[----:B------:R-:W-:Y:S06]  /*2070*/  BRA `(.L_x_52) ;  /* 0x0000000000087947 */ /* 0x000fec0003800000 */
.L_x_53:
[----:B------:R-:W-:Y:S01]  /*2080*/  LOP3.LUT R29, R9, 0x80000, RZ, 0xfc, !PT ;  /* 0x00080000091d7812 */ /* 0x000fe200078efcff */
[----:B------:R-:W-:-:S07]  /*2090*/  IMAD.MOV.U32 R28, RZ, RZ, R8 ;  /* 0x000000ffff1c7224 */ /* 0x000fce00078e0008 */
.L_x_52:
[----:B------:R-:W-:Y:S05]  /*20a0*/  BSYNC.RECONVERGENT B1 ;  /* 0x0000000000017941 */ /* 0x000fea0003800200 */
.L_x_50:
[----:B------:R-:W-:Y:S01]  /*20b0*/  IMAD.MOV.U32 R4, RZ, RZ, R0 ;  /* 0x000000ffff047224 */ /* 0x000fe200078e0000 */
[----:B------:R-:W-:Y:S01]  /*20c0*/  MOV R6, R28 ;  /* 0x0000001c00067202 */ /* 0x000fe20000000f00 */
[----:B------:R-:W-:Y:S02]  /*20d0*/  IMAD.MOV.U32 R5, RZ, RZ, 0x0 ;  /* 0x00000000ff057424 */ /* 0x000fe400078e00ff */
[----:B------:R-:W-:Y:S02]  /*20e0*/  IMAD.MOV.U32 R7, RZ, RZ, R29 ;  /* 0x000000ffff077224 */ /* 0x000fe400078e001d */
[----:B------:R-:W-:Y:S05]  /*20f0*/  RET.REL.NODEC R4 `(dgc_dy_cuda_Kernel) ;  /* 0xffffffdc04c07950 */ /* 0x000fea0003c3ffff */
.L_x_55:
        /* <DEDUP_REMOVED lines=16> */
.L_x_129:


//--------------------- .text.dgc_dx_cuda_Kernel  --------------------------
	.section	.text.dgc_dx_cuda_Kernel,"ax",@progbits
	.align	128
        .global         dgc_dx_cuda_Kernel
        .type           dgc_dx_cuda_Kernel,@function
        .size           dgc_dx_cuda_Kernel,(.L_x_130 - dgc_dx_cuda_Kernel)
        .other          dgc_dx_cuda_Kernel,@"STO_CUDA_ENTRY STV_DEFAULT"
dgc_dx_cuda_Kernel:
.text.dgc_dx_cuda_Kernel:
        /* <DEDUP_REMOVED lines=52> */
.L_x_77:
        /* <DEDUP_REMOVED lines=12> */
.L_x_69:
[----:B------:R-:W-:Y:S02]  /*0400*/  IMAD.U32 R10, RZ, RZ, UR12 ;  /* 0x0000000cff0a7e24 */ /* 0x000fe4000f8e00ff */
[----:B------:R-:W-:Y:S02]  /*0410*/  IMAD.U32 R11, RZ, RZ, UR13 ;  /* 0x0000000dff0b7e24 */ /* 0x000fe4000f8e00ff */
[----:B------:R-:W-:-:S03]  /*0420*/  IMAD.U32 R16, RZ, RZ, UR6 ;  /* 0x00000006ff107e24 */ /* 0x000fc6000f8e00ff */
[----:B0-----:R0:W2:Y:S01]  /*0430*/  LDG.E.64 R14, desc[UR16][R10.64+-0x8] ;  /* 0xfffff8100a0e7981 */ /* 0x0010a2000c1e1b00 */
[----:B------:R-:W-:-:S05]  /*0440*/  IMAD.U32 R17, RZ, RZ, UR7 ;  /* 0x00000007ff117e24 */ /* 0x000fca000f8e00ff */
[----:B------:R-:W3:Y:S01]  /*0450*/  LDG.E.64 R4, desc[UR16][R16.64] ;  /* 0x0000001010047981 */ /* 0x000ee2000c1e1b00 */
[----:B------:R-:W1:Y:S01]  /*0460*/  MUFU.RCP64H R7, R23 ;  /* 0x0000001700077308 */ /* 0x000e620000001800 */
[----:B------:R-:W-:Y:S01]  /*0470*/  IMAD.MOV.U32 R6, RZ, RZ, 0x1 ;  /* 0x00000001ff067424 */ /* 0x000fe200078e00ff */
[----:B------:R-:W-:Y:S01]  /*0480*/  UIADD3 UR14, UPT, UPT, UR14, 0x2, URZ ;  /* 0x000000020e0e7890 */ /* 0x000fe2000fffe0ff */
[----:B------:R-:W-:Y:S03]  /*0490*/  BSSY.RECONVERGENT B0, `(.L_x_57) ;  /* 0x0000019000007945 */ /* 0x000fe60003800200 */
[----:B------:R-:W-:Y:S01]  /*04a0*/  UISETP.NE.AND UP2, UPT, UR14, URZ, UPT ;  /* 0x000000ff0e00728c */ /* 0x000fe2000bf45270 */
        /* <DEDUP_REMOVED lines=17> */
[----:B------:R-:W-:Y:S01]  /*05c0*/  MOV R10, R22 ;  /* 0x00000016000a7202 */ /* 0x000fe20000000f00 */
[----:B------:R-:W-:Y:S01]  /*05d0*/  IMAD.MOV.U32 R11, RZ, RZ, R23 ;  /* 0x000000ffff0b7224 */ /* 0x000fe200078e0017 */
[----:B------:R-:W-:-:S07]  /*05e0*/  MOV R0, 0x600 ;  /* 0x0000060000007802 */ /* 0x000fce0000000f00 */
[----:B------:R-:W-:Y:S05]  /*05f0*/  CALL.REL.NOINC `($__internal_2_$__cuda_sm20_div_rn_f64_full) ;  /* 0x00000014004c7944 */ /* 0x000fea0003c00000 */
[----:B------:R-:W-:Y:S02]  /*0600*/  IMAD.MOV.U32 R4, RZ, RZ, R6 ;  /* 0x000000ffff047224 */ /* 0x000fe400078e0006 */
[----:B------:R-:W-:-:S07]  /*0610*/  IMAD.MOV.U32 R5, RZ, RZ, R7 ;  /* 0x000000ffff057224 */ /* 0x000fce00078e0007 */
.L_x_58:
[----:B------:R-:W-:Y:S05]  /*0620*/  BSYNC.RECONVERGENT B0 ;  /* 0x0000000000007941 */ /* 0x000fea0003800200 */
.L_x_57:
        /* <DEDUP_REMOVED lines=74> */
.L_x_60:
[----:B------:R-:W-:Y:S05]  /*0ad0*/  BSYNC.RECONVERGENT B0 ;  /* 0x0000000000007941 */ /* 0x000fea0003800200 */
.L_x_59:
        /* <DEDUP_REMOVED lines=8> */
[----:B------:R-:W-:Y:S05]  /*0b60*/  CALL.REL.NOINC `($__internal_2_$__cuda_sm20_div_rn_f64_full) ;  /* 0x0000000c00f07944 */ /* 0x000fea0003c00000 */
.L_x_62:
[----:B------:R-:W-:Y:S05]  /*0b70*/  BSYNC.RECONVERGENT B0 ;  /* 0x0000000000007941 */ /* 0x000fea0003800200 */
.L_x_61:
[----:B------:R-:W-:Y:S01]  /*0b80*/  DMUL R6, R6, R16 ;  /* 0x0000001006067228 */ /* 0x000fe20000000000 */
[----:B------:R-:W-:Y:S02]  /*0b90*/  IMAD.U32 R14, RZ, RZ, UR12 ;  /* 0x0000000cff0e7e24 */ /* 0x000fe4000f8e00ff */
[----:B------:R-:W-:Y:S01]  /*0ba0*/  IMAD.U32 R15, RZ, RZ, UR13 ;  /* 0x0000000dff0f7e24 */ /* 0x000fe2000f8e00ff */
[----:B------:R-:W-:-:S03]  /*0bb0*/  MOV R13, UR7 ;  /* 0x00000007000d7c02 */ /* 0x000fc60008000f00 */
[----:B------:R0:W-:Y:S01]  /*0bc0*/  STG.E.64 desc[UR16][R18.64+-0x8], R6 ;  /* 0xfffff80612007986 */ /* 0x0001e2000c101b10 */
[----:B------:R-:W-:-:S03]  /*0bd0*/  IMAD.U32 R12, RZ, RZ, UR6 ;  /* 0x00000006ff0c7e24 */ /* 0x000fc6000f8e00ff */
[----:B------:R-:W2:Y:S04]  /*0be0*/  LDG.E.64 R16, desc[UR16][R14.64] ;  /* 0x000000100e107981 */ /* 0x000ea8000c1e1b00 */
        /* <DEDUP_REMOVED lines=24> */
[----:B------:R-:W-:Y:S05]  /*0d70*/  CALL.REL.NOINC `($__internal_2_$__cuda_sm20_div_rn_f64_full) ;  /* 0x0000000c006c7944 */ /* 0x000fea0003c00000 */
[----:B------:R-:W-:Y:S02]  /*0d80*/  IMAD.MOV.U32 R4, RZ, RZ, R6 ;  /* 0x000000ffff047224 */ /* 0x000fe400078e0006 */
[----:B------:R-:W-:-:S07]  /*0d90*/  IMAD.MOV.U32 R5, RZ, RZ, R7 ;  /* 0x000000ffff057224 */ /* 0x000fce00078e0007 */
.L_x_64:
[----:B------:R-:W-:Y:S05]  /*0da0*/  BSYNC.RECONVERGENT B0 ;  /* 0x0000000000007941 */ /* 0x000fea0003800200 */
.L_x_63:
        /* <DEDUP_REMOVED lines=72> */
.L_x_66:
[----:B------:R-:W-:Y:S05]  /*1230*/  BSYNC.RECONVERGENT B0 ;  /* 0x0000000000007941 */ /* 0x000fea0003800200 */
.L_x_65:
[----:B------:R-:W-:Y:S04]  /*1240*/  BSSY.RECONVERGENT B0, `(.L_x_67) ;  /* 0x0000008000007945 */ /* 0x000fe80003800200 */
[----:B------:R-:W-:Y:S05]  /*1250*/  @P0 BRA P1, `(.L_x_68) ;  /* 0x0000000000180947 */ /* 0x000fea0000800000 */
[----:B------:R-:W-:Y:S01]  /*1260*/  IMAD.MOV.U32 R8, RZ, RZ, R16 ;  /* 0x000000ffff087224 */ /* 0x000fe200078e0010 */
[----:B------:R-:W-:Y:S01]  /*1270*/  MOV R9, R17 ;  /* 0x0000001100097202 */ /* 0x000fe20000000f00 */
[----:B------:R-:W-:Y:S01]  /*1280*/  IMAD.MOV.U32 R10, RZ, RZ, R20 ;  /* 0x000000ffff0a7224 */ /* 0x000fe200078e0014 */
[----:B------:R-:W-:Y:S01]  /*1290*/  MOV R0, 0x12c0 ;  /* 0x000012c000007802 */ /* 0x000fe20000000f00 */
[----:B------:R-:W-:-:S07]  /*12a0*/  IMAD.MOV.U32 R11, RZ, RZ, R21 ;  /* 0x000000ffff0b7224 */ /* 0x000fce00078e0015 */
[----:B------:R-:W-:Y:S05]  /*12b0*/  CALL.REL.NOINC `($__internal_2_$__cuda_sm20_div_rn_f64_full) ;  /* 0x00000008001c7944 */ /* 0x000fea0003c00000 */
.L_x_68:
[----:B------:R-:W-:Y:S05]  /*12c0*/  BSYNC.RECONVERGENT B0 ;  /* 0x0000000000007941 */ /* 0x000fea0003800200 */
.L_x_67:
        /* <DEDUP_REMOVED lines=8> */
.L_x_56:
        /* <DEDUP_REMOVED lines=9> */
[----:B------:R-:W3:Y:S01]  /*13e0*/  LDG.E.64 R14, desc[UR16][R8.64] ;  /* 0x00000010080e7981 */ /* 0x000ee2000c1e1b00 */
[----:B0-----:R-:W0:Y:S01]  /*13f0*/  MUFU.RCP64H R7, R23 ;  /* 0x0000001700077308 */ /* 0x001e220000001800 */
        /* <DEDUP_REMOVED lines=22> */
[----:B------:R-:W-:Y:S05]  /*1560*/  CALL.REL.NOINC `($__internal_2_$__cuda_sm20_div_rn_f64_full) ;  /* 0x0000000400707944 */ /* 0x000fea0003c00000 */
[----:B------:R-:W-:Y:S02]  /*1570*/  IMAD.MOV.U32 R4, RZ, RZ, R6 ;  /* 0x000000ffff047224 */ /* 0x000fe400078e0006 */
[----:B------:R-:W-:-:S07]  /*1580*/  IMAD.MOV.U32 R5, RZ, RZ, R7 ;  /* 0x000000ffff057224 */ /* 0x000fce00078e0007 */
.L_x_72:
[----:B------:R-:W-:Y:S05]  /*1590*/  BSYNC.RECONVERGENT B0 ;  /* 0x0000000000007941 */ /* 0x000fea0003800200 */
.L_x_71:
        /* <DEDUP_REMOVED lines=72> */
.L_x_74:
[----:B------:R-:W-:Y:S05]  /*1a20*/  BSYNC.RECONVERGENT B0 ;  /* 0x0000000000007941 */ /* 0x000fea0003800200 */
.L_x_73:
        /* <DEDUP_REMOVED lines=8> */
.L_x_76:
[----:B------:R-:W-:Y:S05]  /*1ab0*/  BSYNC.RECONVERGENT B0 ;  /* 0x0000000000007941 */ /* 0x000fea0003800200 */
.L_x_75:
[----:B------:R-:W0:Y:S01]  /*1ac0*/  LDC.64 R4, c[0x0][0x380] ;  /* 0x0000e000ff047b82 */ /* 0x000e220000000a00 */
[----:B------:R-:W-:Y:S01]  /*1ad0*/  DMUL R6, R6, R16 ;  /* 0x0000001006067228 */ /* 0x000fe20000000000 */
[----:B0-----:R-:W-:-:S04]  /*1ae0*/  IMAD.WIDE R4, R2, 0x8, R4 ;  /* 0x0000000802047825 */ /* 0x001fc800078e0204 */
[----:B------:R-:W-:Y:S02]  /*1af0*/  VIADD R2, R2, 0x1 ;  /* 0x0000000102027836 */ /* 0x000fe40000000000 */
[----:B------:R1:W-:Y:S05]  /*1b00*/  STG.E.64 desc[UR16][R4.64], R6 ;  /* 0x0000000604007986 */ /* 0x0003ea000c101b10 */
.L_x_70:
[----:B------:R-:W-:Y:S05]  /*1b10*/  BRA.U UP0, `(.L_x_77) ;  /* 0xffffffe900087547 */ /* 0x000fea000b83ffff */
[----:B------:R-:W-:Y:S05]  /*1b20*/  EXIT ;  /* 0x000000000000794d */ /* 0x000fea0003800000 */
        .weak           $__internal_2_$__cuda_sm20_div_rn_f64_full
        .type           $__internal_2_$__cuda_sm20_div_rn_f64_full,@function
        .size           $__internal_2_$__cuda_sm20_div_rn_f64_full,(.L_x_130 - $__internal_2_$__cuda_sm20_div_rn_f64_full)
$__internal_2_$__cuda_sm20_div_rn_f64_full:
        /* <DEDUP_REMOVED lines=66> */
.L_x_79:
        /* <DEDUP_REMOVED lines=16> */
.L_x_82:
[----:B------:R-:W-:Y:S01]  /*2050*/  LOP3.LUT R29, R11, 0x80000, RZ, 0xfc, !PT ;  /* 0x000800000b1d7812 */ /* 0x000fe200078efcff */
[----:B------:R-:W-:Y:S01]  /*2060*/  IMAD.MOV.U32 R28, RZ, RZ, R10 ;  /* 0x000000ffff1c7224 */ /* 0x000fe200078e000a */
[----:B------:R-:W-:Y:S06]  /*2070*/  BRA `(.L_x_80) ;  /* 0x0000000000087947 */ /* 0x000fec0003800000 */
.L_x_81:
[----:B------:R-:W-:Y:S01]  /*2080*/  LOP3.LUT R29, R9, 0x80000, RZ, 0xfc, !PT ;  /* 0x00080000091d7812 */ /* 0x000fe200078efcff */
[----:B------:R-:W-:-:S07]  /*2090*/  IMAD.MOV.U32 R28, RZ, RZ, R8 ;  /* 0x000000ffff1c7224 */ /* 0x000fce00078e0008 */
.L_x_80:
[----:B------:R-:W-:Y:S05]  /*20a0*/  BSYNC.RECONVERGENT B1 ;  /* 0x0000000000017941 */ /* 0x000fea0003800200 */
.L_x_78:
[----:B------:R-:W-:Y:S01]  /*20b0*/  IMAD.MOV.U32 R4, RZ, RZ, R0 ;  /* 0x000000ffff047224 */ /* 0x000fe200078e0000 */
[----:B------:R-:W-:Y:S01]  /*20c0*/  MOV R6, R28 ;  /* 0x0000001c00067202 */ /* 0x000fe20000000f00 */
[----:B------:R-:W-:Y:S02]  /*20d0*/  IMAD.MOV.U32 R5, RZ, RZ, 0x0 ;  /* 0x00000000ff057424 */ /* 0x000fe400078e00ff */
[----:B------:R-:W-:Y:S02]  /*20e0*/  IMAD.MOV.U32 R7, RZ, RZ, R29 ;  /* 0x000000ffff077224 */ /* 0x000fe400078e001d */
[----:B------:R-:W-:Y:S05]  /*20f0*/  RET.REL.NODEC R4 `(dgc_dx_cuda_Kernel) ;  /* 0xffffffdc04c07950 */ /* 0x000fea0003c3ffff */
.L_x_83:
        /* <DEDUP_REMOVED lines=16> */
.L_x_130:


//--------------------- .text.gc_cuda_Kernel      --------------------------
	.section	.text.gc_cuda_Kernel,"ax",@progbits
	.align	128
        .global         gc_cuda_Kernel
        .type           gc_cuda_Kernel,@function
        .size           gc_cuda_Kernel,(.L_x_131 - gc_cuda_Kernel)
        .other          gc_cuda_Kernel,@"STO_CUDA_ENTRY STV_DEFAULT"
gc_cuda_Kernel:
.text.gc_cuda_Kernel:
        /* <DEDUP_REMOVED lines=31> */
[----:B--2---:R-:W-:-:S06]  /*01f0*/  UISETP.GE.AND UP0, UPT, UR4, 0x1, UPT ;  /* 0x000000010400788c */ /* 0x004fcc000bf06270 */
[----:B------:R-:W-:Y:S01]  /*0200*/  PLOP3.LUT P0, PT, PT, PT, UP0, 0x80, 0x8 ;  /* 0x000000000008781c */ /* 0x000fe20003f0f008 */
[----:B-1----:R-:W-:-:S04]  /*0210*/  IMAD.WIDE.U32 R18, R5, 0x8, R18 ;  /* 0x0000000805127825 */ /* 0x002fc800078e0012 */
[----:B---3--:R-:W-:-:S08]  /*0220*/  IMAD.WIDE R16, R7, 0x8, R16 ;  /* 0x0000000807107825 */ /* 0x008fd000078e0210 */
[----:B------:R-:W-:Y:S05]  /*0230*/  @!P0 EXIT ;  /* 0x000000000000894d */ /* 0x000fea0003800000 */
[----:B------:R-:W5:Y:S01]  /*0240*/  LDG.E.64 R18, desc[UR14][R18.64] ;  /* 0x0000000e12127981 */ /* 0x000f62000c1e1b00 */
[----:B------:R-:W0:Y:S03]  /*0250*/  LDCU.64 UR6, c[0x0][0x3a0] ;  /* 0x00007400ff0677ac */ /* 0x000e260008000a00 */
[----:B------:R-:W5:Y:S02]  /*0260*/  LDG.E.64 R16, desc[UR14][R16.64] ;  /* 0x0000000e10107981 */ /* 0x000f64000c1e1b00 */
[----:B-----5:R-:W-:Y:S01]  /*0270*/  DADD R14, R2, R2 ;  /* 0x00000000020e7229 */ /* 0x020fe20000000002 */
[----:B------:R-:W-:-:S07]  /*0280*/  ULOP3.LUT UR13, UR4, 0x7ffffffe, URZ, 0xc0, !UPT ;  /* 0x7ffffffe040d7892 */ /* 0x000fce000f8ec0ff */
[----:B------:R-:W-:Y:S01]  /*0290*/  DMUL R14, R2, R14 ;  /* 0x0000000e020e7228 */ /* 0x000fe20000000000 */
[----:B------:R-:W-:Y:S01]  /*02a0*/  IMAD R3, R6, UR4, RZ ;  /* 0x0000000406037c24 */ /* 0x000fe2000f8e02ff */
[----:B------:R-:W-:Y:S01]  /*02b0*/  UMOV UR4, URZ ;  /* 0x000000ff00047c82 */ /* 0x000fe20008000000 */
[----:B0-----:R-:W-:Y:S02]  /*02c0*/  UIADD3 UR5, UP0, UPT, UR6, 0x8, URZ ;  /* 0x0000000806057890 */ /* 0x001fe4000ff1e0ff */
[----:B------:R-:W-:Y:S02]  /*02d0*/  IMAD R2, R4, R3, RZ ;  /* 0x0000000304027224 */ /* 0x000fe400078e02ff */
[----:B------:R-:W-:Y:S02]  /*02e0*/  UIADD3.X UR6, UPT, UPT, URZ, UR7, URZ, UP0, !UPT ;  /* 0x00000007ff067290 */ /* 0x000fe400087fe4ff */
[----:B------:R-:W-:-:S12]  /*02f0*/  UIADD3 UR7, UPT, UPT, -UR13, URZ, URZ ;  /* 0x000000ff0d077290 */ /* 0x000fd8000fffe1ff */
.L_x_99:
[----:B0-----:R-:W0:Y:S01]  /*0300*/  LDCU UR12, c[0x0][0x3c0] ;  /* 0x00007800ff0c77ac */ /* 0x001e220008000800 */
[----:B------:R-:W-:Y:S01]  /*0310*/  CS2R R4, SRZ ;  /* 0x0000000000047805 */ /* 0x000fe2000001ff00 */
[----:B-1----:R-:W1:Y:S01]  /*0320*/  LDCU.64 UR8, c[0x0][0x3a8] ;  /* 0x00007500ff0877ac */ /* 0x002e620008000a00 */
[----:B------:R-:W2:Y:S01]  /*0330*/  LDCU UR16, c[0x0][0x3bc] ;  /* 0x00007780ff1077ac */ /* 0x000ea20008000800 */
[----:B0-----:R-:W-:Y:S02]  /*0340*/  UISETP.NE.AND UP1, UPT, UR12, 0x1, UPT ;  /* 0x000000010c00788c */ /* 0x001fe4000bf25270 */
[----:B-1----:R-:W-:Y:S02]  /*0350*/  UIMAD.WIDE.U32 UR10, UR4, 0x8, UR8 ;  /* 0x00000008040a78a5 */ /* 0x002fe4000f8e0008 */
[----:B------:R-:W-:-:S04]  /*0360*/  UIADD3 UR4, UPT, UPT, UR4, 0x1, URZ ;  /* 0x0000000104047890 */ /* 0x000fc8000fffe0ff */
[----:B--2---:R-:W-:Y:S01]  /*0370*/  UISETP.NE.AND UP0, UPT, UR4, UR16, UPT ;  /* 0x000000100400728c */ /* 0x004fe2000bf05270 */
[----:B------:R-:W-:Y:S10]  /*0380*/  BRA.U !UP1, `(.L_x_84) ;  /* 0x0000000d09207547 */ /* 0x000ff4000b800000 */
[----:B------:R-:W0:Y:S01]  /*0390*/  LDC.64 R12, c[0x0][0x380] ;  /* 0x0000e000ff0c7b82 */ /* 0x000e220000000a00 */
[----:B------:R-:W-:Y:S01]  /*03a0*/  UMOV UR8, UR5 ;  /* 0x0000000500087c82 */ /* 0x000fe20008000000 */
[----:B------:R-:W-:Y:S01]  /*03b0*/  UMOV UR9, UR6 ;  /* 0x0000000600097c82 */ /* 0x000fe20008000000 */
[----:B------:R-:W-:-:S05]  /*03c0*/  UMOV UR12, UR7 ;  /* 0x00000007000c7c82 */ /* 0x000fca0008000000 */
.L_x_93:
[----:B------:R-:W-:Y:S02]  /*03d0*/  IMAD.U32 R20, RZ, RZ, UR8 ;  /* 0x00000008ff147e24 */ /* 0x000fe4000f8e00ff */
[----:B------:R-:W-:Y:S02]  /*03e0*/  IMAD.U32 R21, RZ, RZ, UR9 ;  /* 0x00000009ff157e24 */ /* 0x000fe4000f8e00ff */
[----:B------:R-:W-:-:S03]  /*03f0*/  IMAD.U32 R22, RZ, RZ, UR10 ;  /* 0x0000000aff167e24 */ /* 0x000fc6000f8e00ff */
[----:B------:R-:W2:Y:S01]  /*0400*/  LDG.E.64 R6, desc[UR14][R20.64+-0x8] ;  /* 0xfffff80e14067981 */ /* 0x000ea2000c1e1b00 */
[----:B------:R-:W-:-:S05]  /*0410*/  IMAD.U32 R23, RZ, RZ, UR11 ;  /* 0x0000000bff177e24 */ /* 0x000fca000f8e00ff */
[----:B------:R-:W3:Y:S01]  /*0420*/  LDG.E.64 R4, desc[UR14][R22.64] ;  /* 0x0000000e16047981 */ /* 0x000ee2000c1e1b00 */
[----:B-1----:R-:W1:Y:S01]  /*0430*/  MUFU.RCP64H R9, R15 ;  /* 0x0000000f00097308 */ /* 0x002e620000001800 */
[----:B------:R-:W-:Y:S01]  /*0440*/  IMAD.MOV.U32 R8, RZ, RZ, 0x1 ;  /* 0x00000001ff087424 */ /* 0x000fe200078e00ff */
[----:B------:R-:W-:Y:S01]  /*0450*/  UIADD3 UR12, UPT, UPT, UR12, 0x2, URZ ;  /* 0x000000020c0c7890 */ /* 0x000fe2000fffe0ff */
[----:B------:R-:W-:Y:S03]  /*0460*/  BSSY.RECONVERGENT B0, `(.L_x_85) ;  /* 0x0000019000007945 */ /* 0x000fe60003800200 */
[----:B------:R-:W-:Y:S01]  /*0470*/  UISETP.NE.AND UP2, UPT, UR12, URZ, UPT ;  /* 0x000000ff0c00728c */ /* 0x000fe2000bf45270 */
[----:B-1----:R-:W-:-:S08]  /*0480*/  DFMA R10, -R14, R8, 1 ;  /* 0x3ff000000e0a742b */ /* 0x002fd00000000108 */
        /* <DEDUP_REMOVED lines=16> */
[----:B------:R-:W-:Y:S01]  /*0590*/  IMAD.MOV.U32 R4, RZ, RZ, R14 ;  /* 0x000000ffff047224 */ /* 0x000fe200078e000e */
[----:B------:R-:W-:Y:S02]  /*05a0*/  MOV R5, R15 ;  /* 0x0000000f00057202 */ /* 0x000fe40000000f00 */
[----:B------:R-:W-:-:S07]  /*05b0*/  MOV R0, 0x5d0 ;  /* 0x000005d000007802 */ /* 0x000fce0000000f00 */
[----:B0-----:R-:W-:Y:S05]  /*05c0*/  CALL.REL.NOINC `($__internal_3_$__cuda_sm20_div_rn_f64_full) ;  /* 0x00000010002c7944 */ /* 0x001fea0003c00000 */
[----:B------:R-:W-:Y:S02]  /*05d0*/  IMAD.MOV.U32 R4, RZ, RZ, R22 ;  /* 0x000000ffff047224 */ /* 0x000fe400078e0016 */
[----:B------:R-:W-:-:S07]  /*05e0*/  IMAD.MOV.U32 R5, RZ, RZ, R23 ;  /* 0x000000ffff057224 */ /* 0x000fce00078e0017 */
.L_x_86:
[----:B------:R-:W-:Y:S05]  /*05f0*/  BSYNC.RECONVERGENT B0 ;  /* 0x0000000000007941 */ /* 0x000fea0003800200 */
.L_x_85:
[----:B------:R-:W-:Y:S01]  /*0600*/  IMAD.MOV.U32 R6, RZ, RZ, 0x652b82fe ;  /* 0x652b82feff067424 */ /* 0x000fe200078e00ff */
[----:B------:R-:W-:Y:S01]  /*0610*/  UMOV UR16, 0xfefa39ef ;  /* 0xfefa39ef00107882 */ /* 0x000fe20000000000 */
[----:B------:R-:W-:Y:S01]  /*0620*/  IMAD.MOV.U32 R7, RZ, RZ, 0x3ff71547 ;  /* 0x3ff71547ff077424 */ /* 0x000fe200078e00ff */
[----:B------:R-:W-:Y:S01]  /*0630*/  UMOV UR17, 0x3fe62e42 ;  /* 0x3fe62e4200117882 */ /* 0x000fe20000000000 */
[----:B------:R-:W-:Y:S01]  /*0640*/  FSETP.GEU.AND P0, PT, |R5|, 4.1917929649353027344, PT ;  /* 0x4086232b0500780b */ /* 0x000fe20003f0e200 */
[----:B------:R-:W-:Y:S03]  /*0650*/  BSSY.RECONVERGENT B0, `(.L_x_87) ;  /* 0x0000038000007945 */ /* 0x000fe60003800200 */
[----:B------:R-:W-:-:S08]  /*0660*/  DFMA R6, R4, R6, 6.75539944105574400000e+15 ;  /* 0x433800000406742b */ /* 0x000fd00000000006 */
[----:B------:R-:W-:-:S08]  /*0670*/  DADD R8, R6, -6.75539944105574400000e+15 ;  /* 0xc338000006087429 */ /* 0x000fd00000000000 */
[----:B------:R-:W-:Y:S01]  /*0680*/  DFMA R10, R8, -UR16, R4 ;  /* 0x80000010080a7c2b */ /* 0x000fe20008000004 */
[----:B------:R-:W-:Y:S01]  /*0690*/  UMOV UR16, 0x3b39803f ;  /* 0x3b39803f00107882 */ /* 0x000fe20000000000 */
[----:B------:R-:W-:-:S06]  /*06a0*/  UMOV UR17, 0x3c7abc9e ;  /* 0x3c7abc9e00117882 */ /* 0x000fcc0000000000 */
[----:B------:R-:W-:Y:S01]  /*06b0*/  DFMA R8, R8, -UR16, R10 ;  /* 0x8000001008087c2b */ /* 0x000fe2000800000a */
[----:B------:R-:W-:Y:S01]  /*06c0*/  UMOV UR16, 0x69ce2bdf ;  /* 0x69ce2bdf00107882 */ /* 0x000fe20000000000 */
[----:B------:R-:W-:Y:S01]  /*06d0*/  IMAD.MOV.U32 R10, RZ, RZ, -0x35dec16 ;  /* 0xfca213eaff0a7424 */ /* 0x000fe200078e00ff */
[----:B------:R-:W-:Y:S01]  /*06e0*/  UMOV UR17, 0x3e5ade15 ;  /* 0x3e5ade1500117882 */ /* 0x000fe20000000000 */
[----:B------:R-:W-:-:S06]  /*06f0*/  IMAD.MOV.U32 R11, RZ, RZ, 0x3e928af3 ;  /* 0x3e928af3ff0b7424 */ /* 0x000fcc00078e00ff */
[----:B------:R-:W-:Y:S01]  /*0700*/  DFMA R10, R8, UR16, R10 ;  /* 0x00000010080a7c2b */ /* 0x000fe2000800000a */
        /* <DEDUP_REMOVED lines=23> */
[----:B------:R-:W-:-:S08]  /*0880*/  DFMA R10, R8, R10, UR16 ;  /* 0x00000010080a7e2b */ /* 0x000fd0000800000a */
[----:B------:R-:W-:-:S08]  /*0890*/  DFMA R10, R8, R10, 1 ;  /* 0x3ff00000080a742b */ /* 0x000fd0000000000a */
[----:B------:R-:W-:Y:S01]  /*08a0*/  DFMA R22, R8, R10, 1 ;  /* 0x3ff000000816742b */ /* 0x000fe2000000000a */
[----:B------:R-:W-:Y:S02]  /*08b0*/  IMAD.U32 R8, RZ, RZ, UR8 ;  /* 0x00000008ff087e24 */ /* 0x000fe4000f8e00ff */
[----:B------:R-:W-:Y:S02]  /*08c0*/  IMAD.U32 R9, RZ, RZ, UR9 ;  /* 0x00000009ff097e24 */ /* 0x000fe4000f8e00ff */
[----:B0-----:R-:W-:-:S05]  /*08d0*/  IMAD.WIDE R10, R2, 0x8, R12 ;  /* 0x00000008020a7825 */ /* 0x001fca00078e020c */
[----:B------:R-:W-:Y:S01]  /*08e0*/  LEA R21, R6, R23, 0x14 ;  /* 0x0000001706157211 */ /* 0x000fe200078ea0ff */
[----:B------:R-:W-:Y:S01]  /*08f0*/  IMAD.MOV.U32 R20, RZ, RZ, R22 ;  /* 0x000000ffff147224 */ /* 0x000fe200078e0016 */
[----:B------:R-:W-:Y:S06]  /*0900*/  @!P0 BRA `(.L_x_88) ;  /* 0x0000000000308947 */ /* 0x000fec0003800000 */
[----:B------:R-:W-:Y:S01]  /*0910*/  FSETP.GEU.AND P1, PT, |R5|, 4.2275390625, PT ;  /* 0x408748000500780b */ /* 0x000fe20003f2e200 */
[C---:B------:R-:W-:Y:S02]  /*0920*/  DADD R20, R4.reuse, +INF ;  /* 0x7ff0000004147429 */ /* 0x040fe40000000000 */
[----:B------:R-:W-:-:S08]  /*0930*/  DSETP.GEU.AND P0, PT, R4, RZ, PT ;  /* 0x000000ff0400722a */ /* 0x000fd00003f0e000 */
[----:B------:R-:W-:Y:S02]  /*0940*/  FSEL R20, R20, RZ, P0 ;  /* 0x000000ff14147208 */ /* 0x000fe40000000000 */
[----:B------:R-:W-:Y:S02]  /*0950*/  @!P1 LEA.HI R0, R6, R6, RZ, 0x1 ;  /* 0x0000000606009211 */ /* 0x000fe400078f08ff */
[----:B------:R-:W-:Y:S02]  /*0960*/  FSEL R21, R21, RZ, P0 ;  /* 0x000000ff15157208 */ /* 0x000fe40000000000 */
[----:B------:R-:W-:-:S05]  /*0970*/  @!P1 SHF.R.S32.HI R3, RZ, 0x1, R0 ;  /* 0x00000001ff039819 */ /* 0x000fca0000011400 */
[----:B------:R-:W-:Y:S02]  /*0980*/  @!P1 IMAD.IADD R4, R6, 0x1, -R3 ;  /* 0x0000000106049824 */ /* 0x000fe400078e0a03 */
[----:B------:R-:W-:-:S03]  /*0990*/  @!P1 IMAD R23, R3, 0x100000, R23 ;  /* 0x0010000003179824 */ /* 0x000fc600078e0217 */
[----:B------:R-:W-:Y:S01]  /*09a0*/  @!P1 LEA R5, R4, 0x3ff00000, 0x14 ;  /* 0x3ff0000004059811 */ /* 0x000fe200078ea0ff */
[----:B------:R-:W-:-:S06]  /*09b0*/  @!P1 IMAD.MOV.U32 R4, RZ, RZ, RZ ;  /* 0x000000ffff049224 */ /* 0x000fcc00078e00ff */
[----:B------:R-:W-:-:S11]  /*09c0*/  @!P1 DMUL R20, R22, R4 ;  /* 0x0000000416149228 */ /* 0x000fd60000000000 */
.L_x_88:
[----:B------:R-:W-:Y:S05]  /*09d0*/  BSYNC.RECONVERGENT B0 ;  /* 0x0000000000007941 */ /* 0x000fea0003800200 */
.L_x_87:
[----:B------:R0:W-:Y:S01]  /*09e0*/  STG.E.64 desc[UR14][R10.64], R20 ;  /* 0x000000140a007986 */ /* 0x0001e2000c101b0e */
[----:B------:R-:W-:-:S03]  /*09f0*/  MOV R26, UR10 ;  /* 0x0000000a001a7c02 */ /* 0x000fc60008000f00 */
[----:B------:R-:W2:Y:S01]  /*0a00*/  LDG.E.64 R8, desc[UR14][R8.64] ;  /* 0x0000000e08087981 */ /* 0x000ea2000c1e1b00 */
[----:B------:R-:W-:-:S05]  /*0a10*/  IMAD.U32 R27, RZ, RZ, UR11 ;  /* 0x0000000bff1b7e24 */ /* 0x000fca000f8e00ff */
[----:B------:R-:W3:Y:S01]  /*0a20*/  LDG.E.64 R4, desc[UR14][R26.64] ;  /* 0x0000000e1a047981 */ /* 0x000ee2000c1e1b00 */
[----:B------:R-:W1:Y:S01]  /*0a30*/  MUFU.RCP64H R7, R15 ;  /* 0x0000000f00077308 */ /* 0x000e620000001800 */
[----:B------:R-:W-:Y:S01]  /*0a40*/  IMAD.MOV.U32 R6, RZ, RZ, 0x1 ;  /* 0x00000001ff067424 */ /* 0x000fe200078e00ff */
[----:B------:R-:W-:Y:S05]  /*0a50*/  BSSY.RECONVERGENT B0, `(.L_x_89) ;  /* 0x0000018000007945 */ /* 0x000fea0003800200 */
        /* <DEDUP_REMOVED lines=16> */
[----:B0-----:R-:W-:Y:S05]  /*0b60*/  @P0 BRA P1, `(.L_x_90) ;  /* 0x0000000000180947 */ /* 0x001fea0000800000 */
[----:B------:R-:W-:Y:S01]  /*0b70*/  IMAD.MOV.U32 R4, RZ, RZ, R14 ;  /* 0x000000ffff047224 */ /* 0x000fe200078e000e */
[----:B------:R-:W-:Y:S01]  /*0b80*/  MOV R0, 0xbb0 ;  /* 0x00000bb000007802 */ /* 0x000fe20000000f00 */
[----:B------:R-:W-:-:S07]  /*0b90*/  IMAD.MOV.U32 R5, RZ, RZ, R15 ;  /* 0x000000ffff057224 */ /* 0x000fce00078e000f */
[----:B------:R-:W-:Y:S05]  /*0ba0*/  CALL.REL.NOINC `($__internal_3_$__cuda_sm20_div_rn_f64_full) ;  /* 0x0000000800b47944 */ /* 0x000fea0003c00000 */
[----:B------:R-:W-:Y:S02]  /*0bb0*/  IMAD.MOV.U32 R4, RZ, RZ, R22 ;  /* 0x000000ffff047224 */ /* 0x000fe400078e0016 */
[----:B------:R-:W-:-:S07]  /*0bc0*/  IMAD.MOV.U32 R5, RZ, RZ, R23 ;  /* 0x000000ffff057224 */ /* 0x000fce00078e0017 */
.L_x_90:
[----:B------:R-:W-:Y:S05]  /*0bd0*/  BSYNC.RECONVERGENT B0 ;  /* 0x0000000000007941 */ /* 0x000fea0003800200 */
.L_x_89:
[----:B------:R-:W-:Y:S01]  /*0be0*/  MOV R6, 0x652b82fe ;  /* 0x652b82fe00067802 */ /* 0x000fe20000000f00 */
[----:B------:R-:W-:Y:S01]  /*0bf0*/  IMAD.MOV.U32 R7, RZ, RZ, 0x3ff71547 ;  /* 0x3ff71547ff077424 */ /* 0x000fe200078e00ff */
[----:B------:R-:W-:Y:S01]  /*0c00*/  UMOV UR16, 0xfefa39ef ;  /* 0xfefa39ef00107882 */ /* 0x000fe20000000000 */
[----:B------:R-:W-:Y:S01]  /*0c10*/  UMOV UR17, 0x3fe62e42 ;  /* 0x3fe62e4200117882 */ /* 0x000fe20000000000 */
[----:B------:R-:W-:Y:S01]  /*0c20*/  FSETP.GEU.AND P0, PT, |R5|, 4.1917929649353027344, PT ;  /* 0x4086232b0500780b */ /* 0x000fe20003f0e200 */
[----:B------:R-:W-:Y:S02]  /*0c30*/  BSSY.RECONVERGENT B0, `(.L_x_91) ;  /* 0x0000036000007945 */ /* 0x000fe40003800200 */
        /* <DEDUP_REMOVED lines=36> */
[----:B------:R-:W-:-:S10]  /*0e80*/  DFMA R20, R8, R20, 1 ;  /* 0x3ff000000814742b */ /* 0x000fd40000000014 */
        /* <DEDUP_REMOVED lines=11> */
[----:B------:R-:W-:Y:S01]  /*0f40*/  @!P1 IMAD.IADD R6, R6, 0x1, -R5 ;  /* 0x0000000106069824 */ /* 0x000fe200078e0a05 */
[----:B------:R-:W-:-:S04]  /*0f50*/  @!P1 LEA R5, R5, R21, 0x14 ;  /* 0x0000001505059211 */ /* 0x000fc800078ea0ff */
[----:B------:R-:W-:Y:S01]  /*0f60*/  @!P1 LEA R7, R6, 0x3ff00000, 0x14 ;  /* 0x3ff0000006079811 */ /* 0x000fe200078ea0ff */
[----:B------:R-:W-:-:S06]  /*0f70*/  @!P1 IMAD.MOV.U32 R6, RZ, RZ, RZ ;  /* 0x000000ffff069224 */ /* 0x000fcc00078e00ff */
[----:B------:R-:W-:-:S11]  /*0f80*/  @!P1 DMUL R8, R4, R6 ;  /* 0x0000000604089228 */ /* 0x000fd60000000000 */
.L_x_92:
[----:B------:R-:W-:Y:S05]  /*0f90*/  BSYNC.RECONVERGENT B0 ;  /* 0x0000000000007941 */ /* 0x000fea0003800200 */
.L_x_91:
[----:B------:R1:W-:Y:S01]  /*0fa0*/  STG.E.64 desc[UR14][R10.64+0x8], R8 ;  /* 0x000008080a007986 */ /* 0x0003e2000c101b0e */
[----:B------:R-:W-:Y:S01]  /*0fb0*/  UIADD3 UR8, UP1, UPT, UR8, 0x10, URZ ;  /* 0x0000001008087890 */ /* 0x000fe2000ff3e0ff */
[----:B------:R-:W-:-:S03]  /*0fc0*/  VIADD R2, R2, 0x2 ;  /* 0x0000000202027836 */ /* 0x000fc60000000000 */
[----:B------:R-:W-:Y:S01]  /*0fd0*/  UIADD3.X UR9, UPT, UPT, URZ, UR9, URZ, UP1, !UPT ;  /* 0x00000009ff097290 */ /* 0x000fe20008ffe4ff */
[----:B------:R-:W-:Y:S11]  /*0fe0*/  BRA.U UP2, `(.L_x_93) ;  /* 0xfffffff102f87547 */ /* 0x000ff6000b83ffff */
[----:B------:R-:W-:Y:S02]  /*0ff0*/  IMAD.U32 R4, RZ, RZ, UR13 ;  /* 0x0000000dff047e24 */ /* 0x000fe4000f8e00ff */
[----:B------:R-:W-:-:S07]  /*1000*/  IMAD.MOV.U32 R5, RZ, RZ, RZ ;  /* 0x000000ffff057224 */ /* 0x000fce00078e00ff */
.L_x_84:
[----:B------:R-:W0:Y:S02]  /*1010*/  LDCU UR8, c[0x0][0x3c0] ;  /* 0x00007800ff0877ac */ /* 0x000e240008000800 */
[----:B0-----:R-:W-:-:S09]  /*1020*/  ULOP3.LUT UP1, URZ, UR8, 0x1, URZ, 0xc0, !UPT ;  /* 0x0000000108ff7892 */ /* 0x001fd2000f82c0ff */
[----:B------:R-:W-:Y:S05]  /*1030*/  BRA.U !UP1, `(.L_x_94) ;  /* 0x0000000509887547 */ /* 0x000fea000b800000 */
[----:B-1----:R-:W0:Y:S01]  /*1040*/  LDC.64 R8, c[0x0][0x3a0] ;  /* 0x0000e800ff087b82 */ /* 0x002e220000000a00 */
[----:B------:R-:W-:Y:S01]  /*1050*/  IMAD.U32 R20, RZ, RZ, UR10 ;  /* 0x0000000aff147e24 */ /* 0x000fe2000f8e00ff */
[----:B------:R-:W-:Y:S02]  /*1060*/  MOV R21, UR11 ;  /* 0x0000000b00157c02 */ /* 0x000fe40008000f00 */
[----:B0-----:R-:W-:-:S04]  /*1070*/  LEA R8, P0, R4, R8, 0x3 ;  /* 0x0000000804087211 */ /* 0x001fc800078018ff */
[----:B------:R-:W-:Y:S02]  /*1080*/  LEA.HI.X R9, R4, R9, R5, 0x3, P0 ;  /* 0x0000000904097211 */ /* 0x000fe400000f1c05 */
[----:B------:R-:W2:Y:S04]  /*1090*/  LDG.E.64 R4, desc[UR14][R20.64] ;  /* 0x0000000e14047981 */ /* 0x000ea8000c1e1b00 */
        /* <DEDUP_REMOVED lines=22> */
[----:B------:R-:W-:Y:S01]  /*1200*/  MOV R0, 0x1230 ;  /* 0x0000123000007802 */ /* 0x000fe20000000f00 */
[----:B------:R-:W-:-:S07]  /*1210*/  IMAD.MOV.U32 R5, RZ, RZ, R15 ;  /* 0x000000ffff057224 */ /* 0x000fce00078e000f */
[----:B------:R-:W-:Y:S05]  /*1220*/  CALL.REL.NOINC `($__internal_3_$__cuda_sm20_div_rn_f64_full) ;  /* 0x0000000400147944 */ /* 0x000fea0003c00000 */
[----:B------:R-:W-:Y:S02]  /*1230*/  IMAD.MOV.U32 R4, RZ, RZ, R22 ;  /* 0x000000ffff047224 */ /* 0x000fe400078e0016 */
[----:B------:R-:W-:-:S07]  /*1240*/  IMAD.MOV.U32 R5, RZ, RZ, R23 ;  /* 0x000000ffff057224 */ /* 0x000fce00078e0017 */
.L_x_96:
[----:B------:R-:W-:Y:S05]  /*1250*/  BSYNC.RECONVERGENT B0 ;  /* 0x0000000000007941 */ /* 0x000fea0003800200 */
.L_x_95:
[----:B------:R-:W-:Y:S01]  /*1260*/  IMAD.MOV.U32 R6, RZ, RZ, 0x652b82fe ;  /* 0x652b82feff067424 */ /* 0x000fe200078e00ff */
[----:B------:R-:W-:Y:S01]  /*1270*/  MOV R7, 0x3ff71547 ;  /* 0x3ff7154700077802 */ /* 0x000fe20000000f00 */
[----:B------:R-:W-:Y:S01]  /*1280*/  UMOV UR8, 0xfefa39ef ;  /* 0xfefa39ef00087882 */ /* 0x000fe20000000000 */
[----:B------:R-:W-:Y:S01]  /*1290*/  UMOV UR9, 0x3fe62e42 ;  /* 0x3fe62e4200097882 */ /* 0x000fe20000000000 */
[----:B------:R-:W0:Y:S01]  /*12a0*/  LDC.64 R20, c[0x0][0x380] ;  /* 0x0000e000ff147b82 */ /* 0x000e220000000a00 */
[----:B------:R-:W-:Y:S01]  /*12b0*/  FSETP.GEU.AND P0, PT, |R5|, 4.1917929649353027344, PT ;  /* 0x4086232b0500780b */ /* 0x000fe20003f0e200 */
[----:B------:R-:W-:Y:S01]  /*12c0*/  BSSY.RECONVERGENT B0, `(.L_x_97) ;  /* 0x0000037000007945 */ /* 0x000fe20003800200 */
        /* <DEDUP_REMOVED lines=37> */
[----:B0-----:R-:W-:-:S09]  /*1520*/  IMAD.WIDE R8, R2, 0x8, R20 ;  /* 0x0000000802087825 */ /* 0x001fd200078e0214 */
        /* <DEDUP_REMOVED lines=16> */
.L_x_98:
[----:B------:R-:W-:Y:S05]  /*1630*/  BSYNC.RECONVERGENT B0 ;  /* 0x0000000000007941 */ /* 0x000fea0003800200 */
.L_x_97:
[----:B------:R0:W-:Y:S01]  /*1640*/  STG.E.64 desc[UR14][R8.64], R10 ;  /* 0x0000000a08007986 */ /* 0x0001e2000c101b0e */
[----:B------:R-:W-:-:S07]  /*1650*/  VIADD R2, R2, 0x1 ;  /* 0x0000000102027836 */ /* 0x000fce0000000000 */
.L_x_94:
[----:B------:R-:W-:Y:S05]  /*1660*/  BRA.U UP0, `(.L_x_99) ;  /* 0xffffffed00247547 */ /* 0x000fea000b83ffff */
[----:B------:R-:W-:Y:S05]  /*1670*/  EXIT ;  /* 0x000000000000794d */ /* 0x000fea0003800000 */
        .weak           $__internal_3_$__cuda_sm20_div_rn_f64_full
        .type           $__internal_3_$__cuda_sm20_div_rn_f64_full,@function
        .size           $__internal_3_$__cuda_sm20_div_rn_f64_full,(.L_x_131 - $__internal_3_$__cuda_sm20_div_rn_f64_full)
$__internal_3_$__cuda_sm20_div_rn_f64_full:
[----:B------:R-:W-:Y:S01]  /*1680*/  IMAD.MOV.U32 R9, RZ, RZ, R7 ;  /* 0x000000ffff097224 */ /* 0x000fe200078e0007 */
[C---:B------:R-:W-:Y:S01]  /*1690*/  FSETP.GEU.AND P0, PT, |R5|.reuse, 1.469367938527859385e-39, PT ;  /* 0x001000000500780b */ /* 0x040fe20003f0e200 */
[----:B------:R-:W-:Y:S01]  /*16a0*/  IMAD.MOV.U32 R8, RZ, RZ, R6 ;  /* 0x000000ffff087224 */ /* 0x000fe200078e0006 */
[----:B------:R-:W-:Y:S01]  /*16b0*/  LOP3.LUT R6, R5, 0x800fffff, RZ, 0xc0, !PT ;  /* 0x800fffff05067812 */ /* 0x000fe200078ec0ff */
[----:B------:R-:W-:Y:S01]  /*16c0*/  IMAD.MOV.U32 R28, RZ, RZ, 0x1ca00000 ;  /* 0x1ca00000ff1c7424 */ /* 0x000fe200078e00ff */
[C---:B------:R-:W-:Y:S01]  /*16d0*/  FSETP.GEU.AND P2, PT, |R9|.reuse, 1.469367938527859385e-39, PT ;  /* 0x001000000900780b */ /* 0x040fe20003f4e200 */
[----:B------:R-:W-:Y:S01]  /*16e0*/  IMAD.MOV.U32 R22, RZ, RZ, 0x1 ;  /* 0x00000001ff167424 */ /* 0x000fe200078e00ff */
[----:B------:R-:W-:Y:S01]  /*16f0*/  LOP3.LUT R7, R6, 0x3ff00000, RZ, 0xfc, !PT ;  /* 0x3ff0000006077812 */ /* 0x000fe200078efcff */
[----:B------:R-:W-:Y:S01]  /*1700*/  BSSY.RECONVERGENT B1, `(.L_x_100) ;  /* 0x0000051000017945 */ /* 0x000fe20003800200 */
[----:B------:R-:W-:Y:S02]  /*1710*/  MOV R6, R4 ;  /* 0x0000000400067202 */ /* 0x000fe40000000f00 */
[----:B------:R-:W-:-:S02]  /*1720*/  LOP3.LUT R3, R9, 0x7ff00000, RZ, 0xc0, !PT ;  /* 0x7ff0000009037812 */ /* 0x000fc400078ec0ff */
[----:B------:R-:W-:Y:S01]  /*1730*/  LOP3.LUT R29, R5, 0x7ff00000, RZ, 0xc0, !PT ;  /* 0x7ff00000051d7812 */ /* 0x000fe200078ec0ff */
[----:B------:R-:W-:-:S03]  /*1740*/  @!P0 DMUL R6, R4, 8.98846567431157953865e+307 ;  /* 0x7fe0000004068828 */ /* 0x000fc60000000000 */
[----:B------:R-:W-:Y:S01]  /*1750*/  ISETP.GE.U32.AND P1, PT, R3, R29, PT ;  /* 0x0000001d0300720c */ /* 0x000fe20003f26070 */
[----:B------:R-:W-:Y:S01]  /*1760*/  @!P2 IMAD.MOV.U32 R24, RZ, RZ, RZ ;  /* 0x000000ffff18a224 */ /* 0x000fe200078e00ff */
[----:B------:R-:W-:Y:S01]  /*1770*/  @!P2 LOP3.LUT R20, R5, 0x7ff00000, RZ, 0xc0, !PT ;  /* 0x7ff000000514a812 */ /* 0x000fe200078ec0ff */
[----:B------:R-:W0:Y:S01]  /*1780*/  MUFU.RCP64H R23, R7 ;  /* 0x0000000700177308 */ /* 0x000e220000001800 */
[C---:B------:R-:W-:Y:S02]  /*1790*/  SEL R21, R28.reuse, 0x63400000, !P1 ;  /* 0x634000001c157807 */ /* 0x040fe40004800000 */
[----:B------:R-:W-:Y:S01]  /*17a0*/  @!P2 ISETP.GE.U32.AND P3, PT, R3, R20, PT ;  /* 0x000000140300a20c */ /* 0x000fe20003f66070 */
[----:B------:R-:W-:Y:S01]  /*17b0*/  IMAD.MOV.U32 R20, RZ, RZ, R8 ;  /* 0x000000ffff147224 */ /* 0x000fe200078e0008 */
[----:B------:R-:W-:Y:S02]  /*17c0*/  LOP3.LUT R21, R21, 0x800fffff, R9, 0xf8, !PT ;  /* 0x800fffff15157812 */ /* 0x000fe400078ef809 */
[----:B------:R-:W-:-:S02]  /*17d0*/  @!P2 SEL R25, R28, 0x63400000, !P3 ;  /* 0x634000001c19a807 */ /* 0x000fc40005800000 */
[----:B------:R-:W-:Y:S02]  /*17e0*/  @!P0 LOP3.LUT R29, R7, 0x7ff00000, RZ, 0xc0, !PT ;  /* 0x7ff00000071d8812 */ /* 0x000fe400078ec0ff */
[----:B------:R-:W-:-:S04]  /*17f0*/  @!P2 LOP3.LUT R25, R25, 0x80000000, R9, 0xf8, !PT ;  /* 0x800000001919a812 */ /* 0x000fc800078ef809 */
[----:B------:R-:W-:-:S06]  /*1800*/  @!P2 LOP3.LUT R25, R25, 0x100000, RZ, 0xfc, !PT ;  /* 0x001000001919a812 */ /* 0x000fcc00078efcff */
[----:B------:R-:W-:Y:S02]  /*1810*/  @!P2 DFMA R20, R20, 2, -R24 ;  /* 0x400000001414a82b */ /* 0x000fe40000000818 */
[----:B0-----:R-:W-:-:S08]  /*1820*/  DFMA R24, R22, -R6, 1 ;  /* 0x3ff000001618742b */ /* 0x001fd00000000806 */
[----:B------:R-:W-:-:S08]  /*1830*/  DFMA R24, R24, R24, R24 ;  /* 0x000000181818722b */ /* 0x000fd00000000018 */
[----:B------:R-:W-:-:S08]  /*1840*/  DFMA R24, R22, R24, R22 ;  /* 0x000000181618722b */ /* 0x000fd00000000016 */
[----:B------:R-:W-:-:S08]  /*1850*/  DFMA R22, R24, -R6, 1 ;  /* 0x3ff000001816742b */ /* 0x000fd00000000806 */
[----:B------:R-:W-:-:S08]  /*1860*/  DFMA R22, R24, R22, R24 ;  /* 0x000000161816722b */ /* 0x000fd00000000018 */
[----:B------:R-:W-:-:S08]  /*1870*/  DMUL R24, R22, R20 ;  /* 0x0000001416187228 */ /* 0x000fd00000000000 */
[----:B------:R-:W-:-:S08]  /*1880*/  DFMA R26, R24, -R6, R20 ;  /* 0x80000006181a722b */ /* 0x000fd00000000014 */
[----:B------:R-:W-:Y:S01]  /*1890*/  DFMA R26, R22, R26, R24 ;  /* 0x0000001a161a722b */ /* 0x000fe20000000018 */
[----:B------:R-:W-:Y:S01]  /*18a0*/  IMAD.MOV.U32 R24, RZ, RZ, R3 ;  /* 0x000000ffff187224 */ /* 0x000fe200078e0003 */
[----:B------:R-:W-:-:S04]  /*18b0*/  @!P2 LOP3.LUT R24, R21, 0x7ff00000, RZ, 0xc0, !PT ;  /* 0x7ff000001518a812 */ /* 0x000fc800078ec0ff */
[----:B------:R-:W-:-:S04]  /*18c0*/  IADD3 R22, PT, PT, R24, -0x1, RZ ;  /* 0xffffffff18167810 */ /* 0x000fc80007ffe0ff */
[----:B------:R-:W-:Y:S01]  /*18d0*/  ISETP.GT.U32.AND P0, PT, R22, 0x7feffffe, PT ;  /* 0x7feffffe1600780c */ /* 0x000fe20003f04070 */
[----:B------:R-:W-:-:S05]  /*18e0*/  VIADD R22, R29, 0xffffffff ;  /* 0xffffffff1d167836 */ /* 0x000fca0000000000 */
[----:B------:R-:W-:-:S13]  /*18f0*/  ISETP.GT.U32.OR P0, PT, R22, 0x7feffffe, P0 ;  /* 0x7feffffe1600780c */ /* 0x000fda0000704470 */
[----:B------:R-:W-:Y:S05]  /*1900*/  @P0 BRA `(.L_x_101) ;  /* 0x00000000006c0947 */ /* 0x000fea0003800000 */
[----:B------:R-:W-:-:S04]  /*1910*/  LOP3.LUT R22, R5, 0x7ff00000, RZ, 0xc0, !PT ;  /* 0x7ff0000005167812 */ /* 0x000fc800078ec0ff */
[CC--:B------:R-:W-:Y:S02]  /*1920*/  VIADDMNMX R8, R3.reuse, -R22.reuse, 0xb9600000, !PT ;  /* 0xb960000003087446 */ /* 0x0c0fe40007800916 */
[----:B------:R-:W-:Y:S02]  /*1930*/  ISETP.GE.U32.AND P0, PT, R3, R22, PT ;  /* 0x000000160300720c */ /* 0x000fe40003f06070 */
[----:B------:R-:W-:Y:S01]  /*1940*/  VIMNMX R3, PT, PT, R8, 0x46a00000, PT ;  /* 0x46a0000008037848 */ /* 0x000fe20003fe0100 */
[----:B------:R-:W-:Y:S01]  /*1950*/  IMAD.MOV.U32 R8, RZ, RZ, RZ ;  /* 0x000000ffff087224 */ /* 0x000fe200078e00ff */
[----:B------:R-:W-:-:S05]  /*1960*/  SEL R28, R28, 0x63400000, !P0 ;  /* 0x634000001c1c7807 */ /* 0x000fca0004000000 */
[----:B------:R-:W-:-:S04]  /*1970*/  IMAD.IADD R3, R3, 0x1, -R28 ;  /* 0x0000000103037824 */ /* 0x000fc800078e0a1c */
[----:B------:R-:W-:-:S06]  /*1980*/  VIADD R9, R3, 0x7fe00000 ;  /* 0x7fe0000003097836 */ /* 0x000fcc0000000000 */
[----:B------:R-:W-:-:S10]  /*1990*/  DMUL R22, R26, R8 ;  /* 0x000000081a167228 */ /* 0x000fd40000000000 */
[----:B------:R-:W-:-:S13]  /*19a0*/  FSETP.GTU.AND P0, PT, |R23|, 1.469367938527859385e-39, PT ;  /* 0x001000001700780b */ /* 0x000fda0003f0c200 */
[----:B------:R-:W-:Y:S05]  /*19b0*/  @P0 BRA `(.L_x_102) ;  /* 0x0000000000940947 */ /* 0x000fea0003800000 */
[----:B------:R-:W-:Y:S01]  /*19c0*/  DFMA R6, R26, -R6, R20 ;  /* 0x800000061a06722b */ /* 0x000fe20000000014 */
[----:B------:R-:W-:-:S09]  /*19d0*/  IMAD.MOV.U32 R8, RZ, RZ, RZ ;  /* 0x000000ffff087224 */ /* 0x000fd200078e00ff */
[C---:B------:R-:W-:Y:S02]  /*19e0*/  FSETP.NEU.AND P0, PT, R7.reuse, RZ, PT ;  /* 0x000000ff0700720b */ /* 0x040fe40003f0d000 */
[----:B------:R-:W-:-:S04]  /*19f0*/  LOP3.LUT R5, R7, 0x80000000, R5, 0x48, !PT ;  /* 0x8000000007057812 */ /* 0x000fc800078e4805 */
[----:B------:R-:W-:-:S07]  /*1a00*/  LOP3.LUT R9, R5, R9, RZ, 0xfc, !PT ;  /* 0x0000000905097212 */ /* 0x000fce00078efcff */
[----:B------:R-:W-:Y:S05]  /*1a10*/  @!P0 BRA `(.L_x_102) ;  /* 0x00000000007c8947 */ /* 0x000fea0003800000 */
[C---:B------:R-:W-:Y:S01]  /*1a20*/  IADD3 R7, PT, PT, -R3.reuse, RZ, RZ ;  /* 0x000000ff03077210 */ /* 0x040fe20007ffe1ff */
[----:B------:R-:W-:Y:S01]  /*1a30*/  IMAD.MOV.U32 R6, RZ, RZ, RZ ;  /* 0x000000ffff067224 */ /* 0x000fe200078e00ff */
[----:B------:R-:W-:Y:S01]  /*1a40*/  DMUL.RP R8, R26, R8 ;  /* 0x000000081a087228 */ /* 0x000fe20000008000 */
[----:B------:R-:W-:-:S04]  /*1a50*/  IADD3 R3, PT, PT, -R3, -0x43300000, RZ ;  /* 0xbcd0000003037810 */ /* 0x000fc80007ffe1ff */
[----:B------:R-:W-:-:S05]  /*1a60*/  DFMA R6, R22, -R6, R26 ;  /* 0x800000061606722b */ /* 0x000fca000000001a */
[----:B------:R-:W-:-:S05]  /*1a70*/  LOP3.LUT R5, R9, R5, RZ, 0x3c, !PT ;  /* 0x0000000509057212 */ /* 0x000fca00078e3cff */
[----:B------:R-:W-:-:S04]  /*1a80*/  FSETP.NEU.AND P0, PT, |R7|, R3, PT ;  /* 0x000000030700720b */ /* 0x000fc80003f0d200 */
[----:B------:R-:W-:Y:S02]  /*1a90*/  FSEL R22, R8, R22, !P0 ;  /* 0x0000001608167208 */ /* 0x000fe40004000000 */
[----:B------:R-:W-:Y:S01]  /*1aa0*/  FSEL R23, R5, R23, !P0 ;  /* 0x0000001705177208 */ /* 0x000fe20004000000 */
[----:B------:R-:W-:Y:S06]  /*1ab0*/  BRA `(.L_x_102) ;  /* 0x0000000000547947 */ /* 0x000fec0003800000 */
.L_x_101:
        /* <DEDUP_REMOVED lines=11> */
[----:B------:R-:W-:Y:S01]  /*1b70*/  @P0 LOP3.LUT R3, R23, 0x7ff00000, RZ, 0xfc, !PT ;  /* 0x7ff0000017030812 */ /* 0x000fe200078efcff */
[----:B------:R-:W-:Y:S02]  /*1b80*/  @!P0 IMAD.MOV.U32 R22, RZ, RZ, RZ ;  /* 0x000000ffff168224 */ /* 0x000fe400078e00ff */
[----:B------:R-:W-:Y:S01]  /*1b90*/  @P0 IMAD.MOV.U32 R22, RZ, RZ, RZ ;  /* 0x000000ffff160224 */ /* 0x000fe200078e00ff */
[----:B------:R-:W-:Y:S01]  /*1ba0*/  @P0 MOV R23, R3 ;  /* 0x0000000300170202 */ /* 0x000fe20000000f00 */
[----:B------:R-:W-:Y:S06]  /*1bb0*/  BRA `(.L_x_102) ;  /* 0x0000000000147947 */ /* 0x000fec0003800000 */
.L_x_104:
[----:B------:R-:W-:Y:S01]  /*1bc0*/  LOP3.LUT R23, R5, 0x80000, RZ, 0xfc, !PT ;  /* 0x0008000005177812 */ /* 0x000fe200078efcff */
[----:B------:R-:W-:Y:S01]  /*1bd0*/  IMAD.MOV.U32 R22, RZ, RZ, R4 ;  /* 0x000000ffff167224 */ /* 0x000fe200078e0004 */
[----:B------:R-:W-:Y:S06]  /*1be0*/  BRA `(.L_x_102) ;  /* 0x0000000000087947 */ /* 0x000fec0003800000 */
.L_x_103:
[----:B------:R-:W-:Y:S01]  /*1bf0*/  LOP3.LUT R23, R9, 0x80000, RZ, 0xfc, !PT ;  /* 0x0008000009177812 */ /* 0x000fe200078efcff */
[----:B------:R-:W-:-:S07]  /*1c00*/  IMAD.MOV.U32 R22, RZ, RZ, R8 ;  /* 0x000000ffff167224 */ /* 0x000fce00078e0008 */
.L_x_102:
[----:B------:R-:W-:Y:S05]  /*1c10*/  BSYNC.RECONVERGENT B1 ;  /* 0x0000000000017941 */ /* 0x000fea0003800200 */
.L_x_100:
[----:B------:R-:W-:Y:S02]  /*1c20*/  IMAD.MOV.U32 R4, RZ, RZ, R0 ;  /* 0x000000ffff047224 */ /* 0x000fe400078e0000 */
[----:B------:R-:W-:-:S04]  /*1c30*/  IMAD.MOV.U32 R5, RZ, RZ, 0x0 ;  /* 0x00000000ff057424 */ /* 0x000fc800078e00ff */
[----:B------:R-:W-:Y:S05]  /*1c40*/  RET.REL.NODEC R4 `(gc_cuda_Kernel) ;  /* 0xffffffe004ec7950 */ /* 0x000fea0003c3ffff */
.L_x_105:
        /* <DEDUP_REMOVED lines=11> */
.L_x_131:


//--------------------- .text.gc_using_args_arrays_cuda_Kernel --------------------------
	.section	.text.gc_using_args_arrays_cuda_Kernel,"ax",@progbits
	.align	128
        .global         gc_using_args_arrays_cuda_Kernel
        .type           gc_using_args_arrays_cuda_Kernel,@function
        .size           gc_using_args_arrays_cuda_Kernel,(.L_x_132 - gc_using_args_arrays_cuda_Kernel)
        .other          gc_using_args_arrays_cuda_Kernel,@"STO_CUDA_ENTRY STV_DEFAULT"
gc_using_args_arrays_cuda_Kernel:
.text.gc_using_args_arrays_cuda_Kernel:
[----:B------:R-:W-:Y:S01]  /*0000*/  LDC R1, c[0x0][0x37c] ;  /* 0x0000df00ff017b82 */ /* 0x000fe20000000800 */
[----:B------:R-:W0:Y:S07]  /*0010*/  S2R R0, SR_TID.X ;  /* 0x0000000000007919 */ /* 0x000e2e0000002100 */
[----:B------:R-:W0:Y:S01]  /*0020*/  S2UR UR4, SR_CTAID.X ;  /* 0x00000000000479c3 */ /* 0x000e220000002500 */
[----:B------:R-:W1:Y:S07]  /*0030*/  LDCU UR5, c[0x0][0x3b8] ;  /* 0x00007700ff0577ac */ /* 0x000e6e0008000800 */
[----:B------:R-:W0:Y:S02]  /*0040*/  LDC R5, c[0x0][0x360] ;  /* 0x0000d800ff057b82 */ /* 0x000e240000000800 */
[----:B0-----:R-:W-:-:S05]  /*0050*/  IMAD R5, R5, UR4, R0 ;  /* 0x0000000405057c24 */ /* 0x001fca000f8e0200 */
[----:B-1----:R-:W-:-:S13]  /*0060*/  ISETP.GE.AND P0, PT, R5, UR5, PT ;  /* 0x0000000505007c0c */ /* 0x002fda000bf06270 */
[----:B------:R-:W-:Y:S05]  /*0070*/  @P0 EXIT ;  /* 0x000000000000094d */ /* 0x000fea0003800000 */
[----:B------:R-:W0:Y:S08]  /*0080*/  LDC R0, c[0x0][0x3b0] ;  /* 0x0000ec00ff007b82 */ /* 0x000e300000000800 */
[----:B------:R-:W1:Y:S01]  /*0090*/  LDC.64 R2, c[0x0][0x398] ;  /* 0x0000e600ff027b82 */ /* 0x000e620000000a00 */
[----:B0-----:R-:W-:-:S13]  /*00a0*/  ISETP.GE.AND P0, PT, R0, 0x1, PT ;  /* 0x000000010000780c */ /* 0x001fda0003f06270 */
[----:B-1----:R-:W-:Y:S05]  /*00b0*/  @!P0 EXIT ;  /* 0x000000000000894d */ /* 0x002fea0003800000 */
[----:B------:R-:W0:Y:S01]  /*00c0*/  LDCU.64 UR14, c[0x0][0x358] ;  /* 0x00006b00ff0e77ac */ /* 0x000e220008000a00 */
[----:B------:R-:W-:Y:S01]  /*00d0*/  IMAD.WIDE R2, R5, 0x8, R2 ;  /* 0x0000000805027825 */ /* 0x000fe200078e0202 */
[----:B------:R-:W1:Y:S01]  /*00e0*/  LDC.64 R18, c[0x0][0x390] ;  /* 0x0000e400ff127b82 */ /* 0x000e620000000a00 */
[----:B------:R-:W2:Y:S07]  /*00f0*/  LDCU UR4, c[0x0][0x3b4] ;  /* 0x00007680ff0477ac */ /* 0x000eae0008000800 */
[----:B------:R-:W3:Y:S01]  /*0100*/  LDC.64 R16, c[0x0][0x388] ;  /* 0x0000e200ff107b82 */ /* 0x000ee20000000a00 */
[----:B0-----:R-:W5:Y:S01]  /*0110*/  LDG.E.64 R2, desc[UR14][R2.64] ;  /* 0x0000000e02027981 */ /* 0x001f62000c1e1b00 */
[----:B--2---:R-:W-:-:S06]  /*0120*/  UISETP.GE.AND UP0, UPT, UR4, 0x1, UPT ;  /* 0x000000010400788c */ /* 0x004fcc000bf06270 */
[----:B------:R-:W-:Y:S01]  /*0130*/  PLOP3.LUT P0, PT, PT, PT, UP0, 0x80, 0x8 ;  /* 0x000000000008781c */ /* 0x000fe20003f0f008 */
[----:B-1----:R-:W-:-:S04]  /*0140*/  IMAD.WIDE R18, R5, 0x8, R18 ;  /* 0x0000000805127825 */ /* 0x002fc800078e0212 */
[----:B---3--:R-:W-:-:S08]  /*0150*/  IMAD.WIDE R16, R5, 0x8, R16 ;  /* 0x0000000805107825 */ /* 0x008fd000078e0210 */
[----:B------:R-:W-:Y:S05]  /*0160*/  @!P0 EXIT ;  /* 0x000000000000894d */ /* 0x000fea0003800000 */
[----:B------:R-:W5:Y:S01]  /*0170*/  LDG.E.64 R18, desc[UR14][R18.64] ;  /* 0x0000000e12127981 */ /* 0x000f62000c1e1b00 */
[----:B------:R-:W0:Y:S03]  /*0180*/  LDCU.64 UR6, c[0x0][0x3a0] ;  /* 0x00007400ff0677ac */ /* 0x000e260008000a00 */
[----:B------:R-:W5:Y:S02]  /*0190*/  LDG.E.64 R16, desc[UR14][R16.64] ;  /* 0x0000000e10107981 */ /* 0x000f64000c1e1b00 */
[----:B-----5:R-:W-:Y:S01]  /*01a0*/  DADD R14, R2, R2 ;  /* 0x00000000020e7229 */ /* 0x020fe20000000002 */
[----:B------:R-:W-:Y:S01]  /*01b0*/  IMAD R5, R5, R0, RZ ;  /* 0x0000000005057224 */ /* 0x000fe200078e02ff */
[----:B------:R-:W-:-:S06]  /*01c0*/  ULOP3.LUT UR13, UR4, 0x7ffffffe, URZ, 0xc0, !UPT ;  /* 0x7ffffffe040d7892 */ /* 0x000fcc000f8ec0ff */
[----:B------:R-:W-:Y:S01]  /*01d0*/  DMUL R14, R2, R14 ;  /* 0x0000000e020e7228 */ /* 0x000fe20000000000 */
[----:B------:R-:W-:Y:S01]  /*01e0*/  IMAD R2, R5, UR4, RZ ;  /* 0x0000000405027c24 */ /* 0x000fe2000f8e02ff */
[----:B------:R-:W-:Y:S01]  /*01f0*/  UMOV UR4, URZ ;  /* 0x000000ff00047c82 */ /* 0x000fe20008000000 */
[----:B0-----:R-:W-:-:S04]  /*0200*/  UIADD3 UR5, UP0, UPT, UR6, 0x8, URZ ;  /* 0x0000000806057890 */ /* 0x001fc8000ff1e0ff */
[----:B------:R-:W-:Y:S02]  /*0210*/  UIADD3.X UR6, UPT, UPT, URZ, UR7, URZ, UP0, !UPT ;  /* 0x00000007ff067290 */ /* 0x000fe400087fe4ff */
[----:B------:R-:W-:-:S12]  /*0220*/  UIADD3 UR7, UPT, UPT, -UR13, URZ, URZ ;  /* 0x000000ff0d077290 */ /* 0x000fd8000fffe1ff */
.L_x_121:
[----:B0-----:R-:W0:Y:S01]  /*0230*/  LDCU.64 UR16, c[0x0][0x3b0] ;  /* 0x00007600ff1077ac */ /* 0x001e220008000a00 */
[----:B------:R-:W-:Y:S01]  /*0240*/  CS2R R4, SRZ ;  /* 0x0000000000047805 */ /* 0x000fe2000001ff00 */
[----:B-1----:R-:W1:Y:S01]  /*0250*/  LDCU.64 UR8, c[0x0][0x3a8] ;  /* 0x00007500ff0877ac */ /* 0x002e620008000a00 */
[----:B0-----:R-:W-:Y:S02]  /*0260*/  UISETP.NE.AND UP1, UPT, UR17, 0x1, UPT ;  /* 0x000000011100788c */ /* 0x001fe4000bf25270 */
[----:B-1----:R-:W-:Y:S02]  /*0270*/  UIMAD.WIDE.U32 UR10, UR4, 0x8, UR8 ;  /* 0x00000008040a78a5 */ /* 0x002fe4000f8e0008 */
[----:B------:R-:W-:-:S04]  /*0280*/  UIADD3 UR4, UPT, UPT, UR4, 0x1, URZ ;  /* 0x0000000104047890 */ /* 0x000fc8000fffe0ff */
[----:B------:R-:W-:Y:S01]  /*0290*/  UISETP.NE.AND UP0, UPT, UR4, UR16, UPT ;  /* 0x000000100400728c */ /* 0x000fe2000bf05270 */
[----:B------:R-:W-:Y:S10]  /*02a0*/  BRA.U !UP1, `(.L_x_106) ;  /* 0x0000000d09207547 */ /* 0x000ff4000b800000 */
[----:B------:R-:W0:Y:S01]  /*02b0*/  LDC.64 R12, c[0x0][0x380] ;  /* 0x0000e000ff0c7b82 */ /* 0x000e220000000a00 */
[----:B------:R-:W-:Y:S01]  /*02c0*/  UMOV UR8, UR5 ;  /* 0x0000000500087c82 */ /* 0x000fe20008000000 */
[----:B------:R-:W-:Y:S01]  /*02d0*/  UMOV UR9, UR6 ;  /* 0x0000000600097c82 */ /* 0x000fe20008000000 */
[----:B------:R-:W-:-:S05]  /*02e0*/  UMOV UR12, UR7 ;  /* 0x00000007000c7c82 */ /* 0x000fca0008000000 */
.L_x_115:
        /* <DEDUP_REMOVED lines=31> */
[----:B0-----:R-:W-:Y:S05]  /*04e0*/  CALL.REL.NOINC `($__internal_4_$__cuda_sm20_div_rn_f64_full) ;  /* 0x00000010002c7944 */ /* 0x001fea0003c00000 */
[----:B------:R-:W-:Y:S01]  /*04f0*/  MOV R4, R22 ;  /* 0x0000001600047202 */ /* 0x000fe20000000f00 */
[----:B------:R-:W-:-:S07]  /*0500*/  IMAD.MOV.U32 R5, RZ, RZ, R23 ;  /* 0x000000ffff057224 */ /* 0x000fce00078e0017 */
.L_x_108:
[----:B------:R-:W-:Y:S05]  /*0510*/  BSYNC.RECONVERGENT B0 ;  /* 0x0000000000007941 */ /* 0x000fea0003800200 */
.L_x_107:
        /* <DEDUP_REMOVED lines=43> */
[----:B------:R-:W-:Y:S01]  /*07d0*/  MOV R8, UR8 ;  /* 0x0000000800087c02 */ /* 0x000fe20008000f00 */
[----:B------:R-:W-:Y:S02]  /*07e0*/  IMAD.U32 R9, RZ, RZ, UR9 ;  /* 0x00000009ff097e24 */ /* 0x000fe4000f8e00ff */
[----:B0-----:R-:W-:-:S06]  /*07f0*/  IMAD.WIDE R10, R2, 0x8, R12 ;  /* 0x00000008020a7825 */ /* 0x001fcc00078e020c */
[----:B------:R-:W-:Y:S02]  /*0800*/  IMAD R21, R6, 0x100000, R23 ;  /* 0x0010000006157824 */ /* 0x000fe400078e0217 */
        /* <DEDUP_REMOVED lines=14> */
.L_x_110:
[----:B------:R-:W-:Y:S05]  /*08f0*/  BSYNC.RECONVERGENT B0 ;  /* 0x0000000000007941 */ /* 0x000fea0003800200 */
.L_x_109:
        /* <DEDUP_REMOVED lines=28> */
[----:B------:R-:W-:Y:S05]  /*0ac0*/  CALL.REL.NOINC `($__internal_4_$__cuda_sm20_div_rn_f64_full) ;  /* 0x0000000800b47944 */ /* 0x000fea0003c00000 */
[----:B------:R-:W-:Y:S02]  /*0ad0*/  IMAD.MOV.U32 R4, RZ, RZ, R22 ;  /* 0x000000ffff047224 */ /* 0x000fe400078e0016 */
[----:B------:R-:W-:-:S07]  /*0ae0*/  IMAD.MOV.U32 R5, RZ, RZ, R23 ;  /* 0x000000ffff057224 */ /* 0x000fce00078e0017 */
.L_x_112:
[----:B------:R-:W-:Y:S05]  /*0af0*/  BSYNC.RECONVERGENT B0 ;  /* 0x0000000000007941 */ /* 0x000fea0003800200 */
.L_x_111:
[----:B------:R-:W-:Y:S01]  /*0b00*/  IMAD.MOV.U32 R6, RZ, RZ, 0x652b82fe ;  /* 0x652b82feff067424 */ /* 0x000fe200078e00ff */
[----:B------:R-:W-:Y:S01]  /*0b10*/  MOV R7, 0x3ff71547 ;  /* 0x3ff7154700077802 */ /* 0x000fe20000000f00 */
        /* <DEDUP_REMOVED lines=49> */
[----:B------:R-:W-:Y:S02]  /*0e30*/  @!P1 MOV R4, R20 ;  /* 0x0000001400049202 */ /* 0x000fe40000000f00 */
[----:B------:R-:W-:Y:S02]  /*0e40*/  @!P1 SHF.R.S32.HI R5, RZ, 0x1, R0 ;  /* 0x00000001ff059819 */ /* 0x000fe40000011400 */
[----:B------:R-:W-:-:S03]  /*0e50*/  FSEL R9, R9, RZ, P0 ;  /* 0x000000ff09097208 */ /* 0x000fc60000000000 */
[----:B------:R-:W-:Y:S02]  /*0e60*/  @!P1 IMAD.IADD R6, R6, 0x1, -R5 ;  /* 0x0000000106069824 */ /* 0x000fe400078e0a05 */
[----:B------:R-:W-:-:S03]  /*0e70*/  @!P1 IMAD R5, R5, 0x100000, R21 ;  /* 0x0010000005059824 */ /* 0x000fc600078e0215 */
[----:B------:R-:W-:Y:S01]  /*0e80*/  @!P1 LEA R7, R6, 0x3ff00000, 0x14 ;  /* 0x3ff0000006079811 */ /* 0x000fe200078ea0ff */
[----:B------:R-:W-:-:S06]  /*0e90*/  @!P1 IMAD.MOV.U32 R6, RZ, RZ, RZ ;  /* 0x000000ffff069224 */ /* 0x000fcc00078e00ff */
[----:B------:R-:W-:-:S11]  /*0ea0*/  @!P1 DMUL R8, R4, R6 ;  /* 0x0000000604089228 */ /* 0x000fd60000000000 */
.L_x_114:
[----:B------:R-:W-:Y:S05]  /*0eb0*/  BSYNC.RECONVERGENT B0 ;  /* 0x0000000000007941 */ /* 0x000fea0003800200 */
.L_x_113:
[----:B------:R1:W-:Y:S01]  /*0ec0*/  STG.E.64 desc[UR14][R10.64+0x8], R8 ;  /* 0x000008080a007986 */ /* 0x0003e2000c101b0e */
[----:B------:R-:W-:Y:S01]  /*0ed0*/  UIADD3 UR8, UP1, UPT, UR8, 0x10, URZ ;  /* 0x0000001008087890 */ /* 0x000fe2000ff3e0ff */
[----:B------:R-:W-:-:S03]  /*0ee0*/  VIADD R2, R2, 0x2 ;  /* 0x0000000202027836 */ /* 0x000fc60000000000 */
[----:B------:R-:W-:Y:S01]  /*0ef0*/  UIADD3.X UR9, UPT, UPT, URZ, UR9, URZ, UP1, !UPT ;  /* 0x00000009ff097290 */ /* 0x000fe20008ffe4ff */
[----:B------:R-:W-:Y:S11]  /*0f00*/  BRA.U UP2, `(.L_x_115) ;  /* 0xfffffff102f87547 */ /* 0x000ff6000b83ffff */
[----:B------:R-:W-:Y:S02]  /*0f10*/  IMAD.U32 R4, RZ, RZ, UR13 ;  /* 0x0000000dff047e24 */ /* 0x000fe4000f8e00ff */
[----:B------:R-:W-:-:S07]  /*0f20*/  IMAD.MOV.U32 R5, RZ, RZ, RZ ;  /* 0x000000ffff057224 */ /* 0x000fce00078e00ff */
.L_x_106:
[----:B------:R-:W0:Y:S02]  /*0f30*/  LDCU UR8, c[0x0][0x3b4] ;  /* 0x00007680ff0877ac */ /* 0x000e240008000800 */
[----:B0-----:R-:W-:-:S09]  /*0f40*/  ULOP3.LUT UP1, URZ, UR8, 0x1, URZ, 0xc0, !UPT ;  /* 0x0000000108ff7892 */ /* 0x001fd2000f82c0ff */
[----:B------:R-:W-:Y:S05]  /*0f50*/  BRA.U !UP1, `(.L_x_116) ;  /* 0x0000000509887547 */ /* 0x000fea000b800000 */
[----:B-1----:R-:W0:Y:S01]  /*0f60*/  LDC.64 R8, c[0x0][0x3a0] ;  /* 0x0000e800ff087b82 */ /* 0x002e220000000a00 */
[----:B------:R-:W-:Y:S02]  /*0f70*/  IMAD.U32 R20, RZ, RZ, UR10 ;  /* 0x0000000aff147e24 */ /* 0x000fe4000f8e00ff */
[----:B------:R-:W-:Y:S01]  /*0f80*/  IMAD.U32 R21, RZ, RZ, UR11 ;  /* 0x0000000bff157e24 */ /* 0x000fe2000f8e00ff */
[----:B0-----:R-:W-:-:S04]  /*0f90*/  LEA R8, P0, R4, R8, 0x3 ;  /* 0x0000000804087211 */ /* 0x001fc800078018ff */
[----:B------:R-:W-:Y:S02]  /*0fa0*/  LEA.HI.X R9, R4, R9, R5, 0x3, P0 ;  /* 0x0000000904097211 */ /* 0x000fe400000f1c05 */
[----:B------:R-:W2:Y:S04]  /*0fb0*/  LDG.E.64 R4, desc[UR14][R20.64] ;  /* 0x0000000e14047981 */ /* 0x000ea8000c1e1b00 */
[----:B------:R-:W3:Y:S01]  /*0fc0*/  LDG.E.64 R6, desc[UR14][R8.64] ;  /* 0x0000000e08067981 */ /* 0x000ee2000c1e1b00 */
[----:B------:R-:W0:Y:S01]  /*0fd0*/  MUFU.RCP64H R11, R15 ;  /* 0x0000000f000b7308 */ /* 0x000e220000001800 */
[----:B------:R-:W-:-:S06]  /*0fe0*/  MOV R10, 0x1 ;  /* 0x00000001000a7802 */ /* 0x000fcc0000000f00 */
        /* <DEDUP_REMOVED lines=21> */
[----:B------:R-:W-:Y:S05]  /*1140*/  CALL.REL.NOINC `($__internal_4_$__cuda_sm20_div_rn_f64_full) ;  /* 0x0000000400147944 */ /* 0x000fea0003c00000 */
[----:B------:R-:W-:Y:S02]  /*1150*/  IMAD.MOV.U32 R4, RZ, RZ, R22 ;  /* 0x000000ffff047224 */ /* 0x000fe400078e0016 */
[----:B------:R-:W-:-:S07]  /*1160*/  IMAD.MOV.U32 R5, RZ, RZ, R23 ;  /* 0x000000ffff057224 */ /* 0x000fce00078e0017 */
.L_x_118:
[----:B------:R-:W-:Y:S05]  /*1170*/  BSYNC.RECONVERGENT B0 ;  /* 0x0000000000007941 */ /* 0x000fea0003800200 */
.L_x_117:
[----:B------:R-:W-:Y:S01]  /*1180*/  IMAD.MOV.U32 R6, RZ, RZ, 0x652b82fe ;  /* 0x652b82feff067424 */ /* 0x000fe200078e00ff */
[----:B------:R-:W-:Y:S01]  /*1190*/  UMOV UR8, 0xfefa39ef ;  /* 0xfefa39ef00087882 */ /* 0x000fe20000000000 */
[----:B------:R-:W-:Y:S01]  /*11a0*/  IMAD.MOV.U32 R7, RZ, RZ, 0x3ff71547 ;  /* 0x3ff71547ff077424 */ /* 0x000fe200078e00ff */
[----:B------:R-:W-:Y:S01]  /*11b0*/  UMOV UR9, 0x3fe62e42 ;  /* 0x3fe62e4200097882 */ /* 0x000fe20000000000 */
[----:B------:R-:W0:Y:S01]  /*11c0*/  LDC.64 R20, c[0x0][0x380] ;  /* 0x0000e000ff147b82 */ /* 0x000e220000000a00 */
        /* <DEDUP_REMOVED lines=9> */
[----:B------:R-:W-:Y:S01]  /*1260*/  MOV R10, 0xfca213ea ;  /* 0xfca213ea000a7802 */ /* 0x000fe20000000f00 */
[----:B------:R-:W-:Y:S01]  /*1270*/  IMAD.MOV.U32 R11, RZ, RZ, 0x3e928af3 ;  /* 0x3e928af3ff0b7424 */ /* 0x000fe200078e00ff */
[----:B------:R-:W-:-:S05]  /*1280*/  UMOV UR9, 0x3e5ade15 ;  /* 0x3e5ade1500097882 */ /* 0x000fca0000000000 */
        /* <DEDUP_REMOVED lines=41> */
[----:B------:R-:W-:Y:S02]  /*1520*/  @!P1 LEA R7, R6, 0x3ff00000, 0x14 ;  /* 0x3ff0000006079811 */ /* 0x000fe400078ea0ff */
[----:B------:R-:W-:-:S06]  /*1530*/  @!P1 MOV R6, RZ ;  /* 0x000000ff00069202 */ /* 0x000fcc0000000f00 */
[----:B------:R-:W-:-:S11]  /*1540*/  @!P1 DMUL R10, R4, R6 ;  /* 0x00000006040a9228 */ /* 0x000fd60000000000 */
.L_x_120:
[----:B------:R-:W-:Y:S05]  /*1550*/  BSYNC.RECONVERGENT B0 ;  /* 0x0000000000007941 */ /* 0x000fea0003800200 */
.L_x_119:
[----:B------:R0:W-:Y:S01]  /*1560*/  STG.E.64 desc[UR14][R8.64], R10 ;  /* 0x0000000a08007986 */ /* 0x0001e2000c101b0e */
[----:B------:R-:W-:-:S07]  /*1570*/  VIADD R2, R2, 0x1 ;  /* 0x0000000102027836 */ /* 0x000fce0000000000 */
.L_x_116:
[----:B------:R-:W-:Y:S05]  /*1580*/  BRA.U UP0, `(.L_x_121) ;  /* 0xffffffed00287547 */ /* 0x000fea000b83ffff */
[----:B------:R-:W-:Y:S05]  /*1590*/  EXIT ;  /* 0x000000000000794d */ /* 0x000fea0003800000 */
        .weak           $__internal_4_$__cuda_sm20_div_rn_f64_full
        .type           $__internal_4_$__cuda_sm20_div_rn_f64_full,@function
        .size           $__internal_4_$__cuda_sm20_div_rn_f64_full,(.L_x_132 - $__internal_4_$__cuda_sm20_div_rn_f64_full)
$__internal_4_$__cuda_sm20_div_rn_f64_full:
        /* <DEDUP_REMOVED lines=8> */
[----:B------:R-:W-:Y:S01]  /*1620*/  IMAD.MOV.U32 R6, RZ, RZ, R4 ;  /* 0x000000ffff067224 */ /* 0x000fe200078e0004 */
[----:B------:R-:W-:Y:S01]  /*1630*/  LOP3.LUT R3, R9, 0x7ff00000, RZ, 0xc0, !PT ;  /* 0x7ff0000009037812 */ /* 0x000fe200078ec0ff */
[----:B------:R-:W-:Y:S01]  /*1640*/  BSSY.RECONVERGENT B1, `(.L_x_122) ;  /* 0x000004f000017945 */ /* 0x000fe20003800200 */
[----:B------:R-:W-:-:S03]  /*1650*/  LOP3.LUT R29, R5, 0x7ff00000, RZ, 0xc0, !PT ;  /* 0x7ff00000051d7812 */ /* 0x000fc600078ec0ff */
[----:B------:R-:W-:Y:S01]  /*1660*/  @!P0 DMUL R6, R4, 8.98846567431157953865e+307 ;  /* 0x7fe0000004068828 */ /* 0x000fe20000000000 */
[----:B------:R-:W-:-:S03]  /*1670*/  ISETP.GE.U32.AND P1, PT, R3, R29, PT ;  /* 0x0000001d0300720c */ /* 0x000fc60003f26070 */
[----:B------:R-:W-:Y:S02]  /*1680*/  @!P2 LOP3.LUT R20, R5, 0x7ff00000, RZ, 0xc0, !PT ;  /* 0x7ff000000514a812 */ /* 0x000fe400078ec0ff */
[----:B------:R-:W0:Y:S01]  /*1690*/  MUFU.RCP64H R23, R7 ;  /* 0x0000000700177308 */ /* 0x000e220000001800 */
[C---:B------:R-:W-:Y:S02]  /*16a0*/  SEL R21, R28.reuse, 0x63400000, !P1 ;  /* 0x634000001c157807 */ /* 0x040fe40004800000 */
[----:B------:R-:W-:Y:S01]  /*16b0*/  @!P2 ISETP.GE.U32.AND P3, PT, R3, R20, PT ;  /* 0x000000140300a20c */ /* 0x000fe20003f66070 */
[----:B------:R-:W-:Y:S01]  /*16c0*/  IMAD.MOV.U32 R20, RZ, RZ, R8 ;  /* 0x000000ffff147224 */ /* 0x000fe200078e0008 */
[----:B------:R-:W-:Y:S02]  /*16d0*/  LOP3.LUT R21, R21, 0x800fffff, R9, 0xf8, !PT ;  /* 0x800fffff15157812 */ /* 0x000fe400078ef809 */
[----:B------:R-:W-:Y:S02]  /*16e0*/  @!P2 SEL R25, R28, 0x63400000, !P3 ;  /* 0x634000001c19a807 */ /* 0x000fe40005800000 */
[----:B------:R-:W-:-:S02]  /*16f0*/  @!P2 MOV R24, RZ ;  /* 0x000000ff0018a202 */ /* 0x000fc40000000f00 */
[----:B------:R-:W-:Y:S02]  /*1700*/  @!P2 LOP3.LUT R25, R25, 0x80000000, R9, 0xf8, !PT ;  /* 0x800000001919a812 */ /* 0x000fe400078ef809 */
[----:B------:R-:W-:Y:S02]  /*1710*/  @!P0 LOP3.LUT R29, R7, 0x7ff00000, RZ, 0xc0, !PT ;  /* 0x7ff00000071d8812 */ /* 0x000fe400078ec0ff */
        /* <DEDUP_REMOVED lines=11> */
[----:B------:R-:W-:-:S05]  /*17d0*/  @!P2 LOP3.LUT R24, R21, 0x7ff00000, RZ, 0xc0, !PT ;  /* 0x7ff000001518a812 */ /* 0x000fca00078ec0ff */
[----:B------:R-:W-:-:S05]  /*17e0*/  VIADD R22, R24, 0xffffffff ;  /* 0xffffffff18167836 */ /* 0x000fca0000000000 */
[----:B------:R-:W-:Y:S01]  /*17f0*/  ISETP.GT.U32.AND P0, PT, R22, 0x7feffffe, PT ;  /* 0x7feffffe1600780c */ /* 0x000fe20003f04070 */
[----:B------:R-:W-:-:S05]  /*1800*/  VIADD R22, R29, 0xffffffff ;  /* 0xffffffff1d167836 */ /* 0x000fca0000000000 */
[----:B------:R-:W-:-:S13]  /*1810*/  ISETP.GT.U32.OR P0, PT, R22, 0x7feffffe, P0 ;  /* 0x7feffffe1600780c */ /* 0x000fda0000704470 */
[----:B------:R-:W-:Y:S05]  /*1820*/  @P0 BRA `(.L_x_123) ;  /* 0x00000000006c0947 */ /* 0x000fea0003800000 */
[----:B------:R-:W-:-:S04]  /*1830*/  LOP3.LUT R22, R5, 0x7ff00000, RZ, 0xc0, !PT ;  /* 0x7ff0000005167812 */ /* 0x000fc800078ec0ff */
[CC--:B------:R-:W-:Y:S02]  /*1840*/  VIADDMNMX R8, R3.reuse, -R22.reuse, 0xb9600000, !PT ;  /* 0xb960000003087446 */ /* 0x0c0fe40007800916 */
[----:B------:R-:W-:Y:S02]  /*1850*/  ISETP.GE.U32.AND P0, PT, R3, R22, PT ;  /* 0x000000160300720c */ /* 0x000fe40003f06070 */
[----:B------:R-:W-:Y:S02]  /*1860*/  VIMNMX R3, PT, PT, R8, 0x46a00000, PT ;  /* 0x46a0000008037848 */ /* 0x000fe40003fe0100 */
[----:B------:R-:W-:Y:S02]  /*1870*/  SEL R28, R28, 0x63400000, !P0 ;  /* 0x634000001c1c7807 */ /* 0x000fe40004000000 */
[----:B------:R-:W-:-:S03]  /*1880*/  MOV R8, RZ ;  /* 0x000000ff00087202 */ /* 0x000fc60000000f00 */
        /* <DEDUP_REMOVED lines=21> */
.L_x_123:
        /* <DEDUP_REMOVED lines=12> */
[----:B------:R-:W-:Y:S01]  /*1aa0*/  @!P0 IMAD.MOV.U32 R22, RZ, RZ, RZ ;  /* 0x000000ffff168224 */ /* 0x000fe200078e00ff */
[----:B------:R-:W-:-:S03]  /*1ab0*/  @P0 MOV R22, RZ ;  /* 0x000000ff00160202 */ /* 0x000fc60000000f00 */
[----:B------:R-:W-:Y:S01]  /*1ac0*/  @P0 IMAD.MOV.U32 R23, RZ, RZ, R3 ;  /* 0x000000ffff170224 */ /* 0x000fe200078e0003 */
[----:B------:R-:W-:Y:S06]  /*1ad0*/  BRA `(.L_x_124) ;  /* 0x0000000000147947 */ /* 0x000fec0003800000 */
.L_x_126:
[----:B------:R-:W-:Y:S01]  /*1ae0*/  LOP3.LUT R23, R5, 0x80000, RZ, 0xfc, !PT ;  /* 0x0008000005177812 */ /* 0x000fe200078efcff */
[----:B------:R-:W-:Y:S01]  /*1af0*/  IMAD.MOV.U32 R22, RZ, RZ, R4 ;  /* 0x000000ffff167224 */ /* 0x000fe200078e0004 */
[----:B------:R-:W-:Y:S06]  /*1b00*/  BRA `(.L_x_124) ;  /* 0x0000000000087947 */ /* 0x000fec0003800000 */
.L_x_125:
[----:B------:R-:W-:Y:S01]  /*1b10*/  LOP3.LUT R23, R9, 0x80000, RZ, 0xfc, !PT ;  /* 0x0008000009177812 */ /* 0x000fe200078efcff */
[----:B------:R-:W-:-:S07]  /*1b20*/  IMAD.MOV.U32 R22, RZ, RZ, R8 ;  /* 0x000000ffff167224 */ /* 0x000fce00078e0008 */
.L_x_124:
[----:B------:R-:W-:Y:S05]  /*1b30*/  BSYNC.RECONVERGENT B1 ;  /* 0x0000000000017941 */ /* 0x000fea0003800200 */
.L_x_122:
[----:B------:R-:W-:Y:S02]  /*1b40*/  IMAD.MOV.U32 R4, RZ, RZ, R0 ;  /* 0x000000ffff047224 */ /* 0x000fe400078e0000 */
[----:B------:R-:W-:-:S04]  /*1b50*/  IMAD.MOV.U32 R5, RZ, RZ, 0x0 ;  /* 0x00000000ff057424 */ /* 0x000fc800078e00ff */
[----:B------:R-:W-:Y:S05]  /*1b60*/  RET.REL.NODEC R4 `(gc_using_args_arrays_cuda_Kernel) ;  /* 0xffffffe404247950 */ /* 0x000fea0003c3ffff */
.L_x_127:
        /* <DEDUP_REMOVED lines=9> */
.L_x_132:


//--------------------- .nv.shared.reserved.0     --------------------------
	.section	.nv.shared.reserved.0,"aw",@nobits
	.weak		__nv_reservedSMEM_offset_0_alias
	.size		__nv_reservedSMEM_offset_0_alias, 0, 64
	.other		__nv_reservedSMEM_offset_0_alias,@"STO_CUDA_RESERVED_SHARED STV_DEFAULT"
__nv_reservedSMEM_offset_0_alias:
	.zero		0
	.zero		64


//--------------------- .nv.constant0.dgc_dsigma_cuda_Kernel --------------------------
	.section	.nv.constant0.dgc_dsigma_cuda_Kernel,"a",@progbits
	.sectionflags	@""
	.align	4
.nv.constant0.dgc_dsigma_cuda_Kernel:
	.zero		964


//--------------------- .nv.constant0.dgc_dy_cuda_Kernel --------------------------
	.section	.nv.constant0.dgc_dy_cuda_Kernel,"a",@progbits
	.sectionflags	@""
	.align	4
.nv.constant0.dgc_dy_cuda_Kernel:
	.zero		964


//--------------------- .nv.constant0.dgc_dx_cuda_Kernel --------------------------
	.section	.nv.constant0.dgc_dx_cuda_Kernel,"a",@progbits
	.sectionflags	@""
	.align	4
.nv.constant0.dgc_dx_cuda_Kernel:
	.zero		964


//--------------------- .nv.constant0.gc_cuda_Kernel --------------------------
	.section	.nv.constant0.gc_cuda_Kernel,"a",@progbits
	.sectionflags	@""
	.align	4
.nv.constant0.gc_cuda_Kernel:
	.zero		964


//--------------------- .nv.constant0.gc_using_args_arrays_cuda_Kernel --------------------------
	.section	.nv.constant0.gc_using_args_arrays_cuda_Kernel,"a",@progbits
	.sectionflags	@""
	.align	4
.nv.constant0.gc_using_args_arrays_cuda_Kernel:
	.zero		956


//--------------------- SYMBOLS --------------------------

	.type		.nv.reservedSmem.offset0,@object
	.size		.nv.reservedSmem.offset0,0x4
